	.target	sm_90a

	.elftype	@"ET_EXEC"


//--------------------- .note.nv.tkinfo           --------------------------
	.section	.note.nv.tkinfo,"",@"SHT_NOTE"
	.sectionflags	@"SHF_NOTE_NV_TKINFO"
	.tkinfo
        /*0018*/ 	.word	0x00000002
        /*0030*/ 	.string	""
        /*0030*/ 	.string	"ptxas"
        /*0030*/ 	.string	"Cuda compilation tools, release 13.0, V13.0.88"
        /*0030*/ 	.string	"Build cuda_13.0.r13.0/compiler.36424714_0"
        /*0030*/ 	.string	"-arch sm_90a -m 64 "



//--------------------- .note.nv.cuinfo           --------------------------
	.section	.note.nv.cuinfo,"",@"SHT_NOTE"
	.sectionflags	@"SHF_NOTE_NV_CUINFO"
        /*0018*/ 	.short	0x0002
        /*001a*/ 	.short	0x005a
        /*001c*/ 	.short	0x0082
	.zero		2


//--------------------- .nv.info                  --------------------------
	.section	.nv.info,"",@"SHT_CUDA_INFO"
	.align	4


	//----- nvinfo : EIATTR_REGCOUNT
	.align		4
        /*0000*/ 	.byte	0x04, 0x2f
        /*0002*/ 	.short	(.L_15 - .L_14)
	.align		4
.L_14:
        /*0004*/ 	.word	index@(_ZN7cutlass13device_kernelINS_4gemm6kernel13GemmUniversalIN4cute5tupleIJiiiiEEENS1_10collective13CollectiveMmaINS1_34MainloopSm90TmaGmmaWarpSpecializedILi7ENS5_IJNS4_1CILi2EEESB_NSA_ILi1EEEEEENS1_35KernelTmaWarpSpecializedCooperativeEEENS5_IJNSA_ILi128EEESG_SG_EEEaNS5_IJlSC_lEEEaSI_NS4_8TiledMMAINS4_8MMA_AtomIJNS4_4SM904GMMA27MMA_64x128x32_S32S8S8_SS_TNEEEENS4_6LayoutINS5_IJSB_SC_SC_EEENS5_IJSC_NSA_ILi0EEESR_EEEEENS5_IJNS4_10UnderscoreESU_SU_EEEEENS4_23SM90_TMA_LOAD_MULTICASTENS4_14ComposedLayoutINS4_7SwizzleILi3ELi4ELi3EEENS4_18smem_ptr_flag_bitsILi8EEENSP_INS5_IJNSA_ILi8EEESG_EEENS5_IJSG_SC_EEEEEEEvNS4_8identityESX_S17_vS18_EENS_8epilogue10collective6detail29Sm90TmaWarpSpecializedAdapterINS1B_15DefaultEpilogueIaSI_SI_NS1A_6thread17LinearCombinationIaLi1EiiLNS1F_9ScaleType4KindE0ELNS_15FloatRoundStyleE2EaEENS1_15EpilogueDefaultEEEEEvvEEEEvNT_6ParamsE)
        /*0008*/ 	.word	0x000000a8


	//----- nvinfo : EIATTR_FRAME_SIZE
	.align		4
.L_15:
        /*000c*/ 	.byte	0x04, 0x11
        /*000e*/ 	.short	(.L_17 - .L_16)
	.align		4
.L_16:
        /*0010*/ 	.word	index@(_ZN7cutlass13device_kernelINS_4gemm6kernel13GemmUniversalIN4cute5tupleIJiiiiEEENS1_10collective13CollectiveMmaINS1_34MainloopSm90TmaGmmaWarpSpecializedILi7ENS5_IJNS4_1CILi2EEESB_NSA_ILi1EEEEEENS1_35KernelTmaWarpSpecializedCooperativeEEENS5_IJNSA_ILi128EEESG_SG_EEEaNS5_IJlSC_lEEEaSI_NS4_8TiledMMAINS4_8MMA_AtomIJNS4_4SM904GMMA27MMA_64x128x32_S32S8S8_SS_TNEEEENS4_6LayoutINS5_IJSB_SC_SC_EEENS5_IJSC_NSA_ILi0EEESR_EEEEENS5_IJNS4_10UnderscoreESU_SU_EEEEENS4_23SM90_TMA_LOAD_MULTICASTENS4_14ComposedLayoutINS4_7SwizzleILi3ELi4ELi3EEENS4_18smem_ptr_flag_bitsILi8EEENSP_INS5_IJNSA_ILi8EEESG_EEENS5_IJSG_SC_EEEEEEEvNS4_8identityESX_S17_vS18_EENS_8epilogue10collective6detail29Sm90TmaWarpSpecializedAdapterINS1B_15DefaultEpilogueIaSI_SI_NS1A_6thread17LinearCombinationIaLi1EiiLNS1F_9ScaleType4KindE0ELNS_15FloatRoundStyleE2EaEENS1_15EpilogueDefaultEEEEEvvEEEEvNT_6ParamsE)
        /*0014*/ 	.word	0x00000000


	//----- nvinfo : EIATTR_MIN_STACK_SIZE
	.align		4
.L_17:
        /*0018*/ 	.byte	0x04, 0x12
        /*001a*/ 	.short	(.L_19 - .L_18)
	.align		4
.L_18:
        /*001c*/ 	.word	index@(_ZN7cutlass13device_kernelINS_4gemm6kernel13GemmUniversalIN4cute5tupleIJiiiiEEENS1_10collective13CollectiveMmaINS1_34MainloopSm90TmaGmmaWarpSpecializedILi7ENS5_IJNS4_1CILi2EEESB_NSA_ILi1EEEEEENS1_35KernelTmaWarpSpecializedCooperativeEEENS5_IJNSA_ILi128EEESG_SG_EEEaNS5_IJlSC_lEEEaSI_NS4_8TiledMMAINS4_8MMA_AtomIJNS4_4SM904GMMA27MMA_64x128x32_S32S8S8_SS_TNEEEENS4_6LayoutINS5_IJSB_SC_SC_EEENS5_IJSC_NSA_ILi0EEESR_EEEEENS5_IJNS4_10UnderscoreESU_SU_EEEEENS4_23SM90_TMA_LOAD_MULTICASTENS4_14ComposedLayoutINS4_7SwizzleILi3ELi4ELi3EEENS4_18smem_ptr_flag_bitsILi8EEENSP_INS5_IJNSA_ILi8EEESG_EEENS5_IJSG_SC_EEEEEEEvNS4_8identityESX_S17_vS18_EENS_8epilogue10collective6detail29Sm90TmaWarpSpecializedAdapterINS1B_15DefaultEpilogueIaSI_SI_NS1A_6thread17LinearCombinationIaLi1EiiLNS1F_9ScaleType4KindE0ELNS_15FloatRoundStyleE2EaEENS1_15EpilogueDefaultEEEEEvvEEEEvNT_6ParamsE)
        /*0020*/ 	.word	0x00000000
.L_19:


//--------------------- .nv.compat                --------------------------
	.section	.nv.compat,"",@"SHT_CUDA_COMPAT_INFO"
	.align	4
        /*0000*/ 	.byte	0x02, 0x09, 0x01, 0x00, 0x02, 0x02, 0x04, 0x00, 0x02, 0x05, 0x05, 0x00, 0x03, 0x07, 0x01, 0x01
        /*0010*/ 	.byte	0x02, 0x03, 0x01, 0x00, 0x02, 0x06, 0x01, 0x00, 0x04, 0x0b, 0x08, 0x00, 0x00, 0x00, 0x00, 0x00
        /*0020*/ 	.byte	0x00, 0x00, 0x00, 0x00


//--------------------- .nv.info._ZN7cutlass13device_kernelINS_4gemm6kernel13GemmUniversalIN4cute5tupleIJiiiiEEENS1_10collective13CollectiveMmaINS1_34MainloopSm90TmaGmmaWarpSpecializedILi7ENS5_IJNS4_1CILi2EEESB_NSA_ILi1EEEEEENS1_35KernelTmaWarpSpecializedCooperativeEEENS5_IJNSA_ILi128EEESG_SG_EEEaNS5_IJlSC_lEEEaSI_NS4_8TiledMMAINS4_8MMA_AtomIJNS4_4SM904GMMA27MMA_64x128x32_S32S8S8_SS_TNEEEENS4_6LayoutINS5_IJSB_SC_SC_EEENS5_IJSC_NSA_ILi0EEESR_EEEEENS5_IJNS4_10UnderscoreESU_SU_EEEEENS4_23SM90_TMA_LOAD_MULTICASTENS4_14ComposedLayoutINS4_7SwizzleILi3ELi4ELi3EEENS4_18smem_ptr_flag_bitsILi8EEENSP_INS5_IJNSA_ILi8EEESG_EEENS5_IJSG_SC_EEEEEEEvNS4_8identityESX_S17_vS18_EENS_8epilogue10collective6detail29Sm90TmaWarpSpecializedAdapterINS1B_15DefaultEpilogueIaSI_SI_NS1A_6thread17LinearCombinationIaLi1EiiLNS1F_9ScaleType4KindE0ELNS_15FloatRoundStyleE2EaEENS1_15EpilogueDefaultEEEEEvvEEEEvNT_6ParamsE --------------------------
	.section	.nv.info._ZN7cutlass13device_kernelINS_4gemm6kernel13GemmUniversalIN4cute5tupleIJiiiiEEENS1_10collective13CollectiveMmaINS1_34MainloopSm90TmaGmmaWarpSpecializedILi7ENS5_IJNS4_1CILi2EEESB_NSA_ILi1EEEEEENS1_35KernelTmaWarpSpecializedCooperativeEEENS5_IJNSA_ILi128EEESG_SG_EEEaNS5_IJlSC_lEEEaSI_NS4_8TiledMMAINS4_8MMA_AtomIJNS4_4SM904GMMA27MMA_64x128x32_S32S8S8_SS_TNEEEENS4_6LayoutINS5_IJSB_SC_SC_EEENS5_IJSC_NSA_ILi0EEESR_EEEEENS5_IJNS4_10UnderscoreESU_SU_EEEEENS4_23SM90_TMA_LOAD_MULTICASTENS4_14ComposedLayoutINS4_7SwizzleILi3ELi4ELi3EEENS4_18smem_ptr_flag_bitsILi8EEENSP_INS5_IJNSA_ILi8EEESG_EEENS5_IJSG_SC_EEEEEEEvNS4_8identityESX_S17_vS18_EENS_8epilogue10collective6detail29Sm90TmaWarpSpecializedAdapterINS1B_15DefaultEpilogueIaSI_SI_NS1A_6thread17LinearCombinationIaLi1EiiLNS1F_9ScaleType4KindE0ELNS_15FloatRoundStyleE2EaEENS1_15EpilogueDefaultEEEEEvvEEEEvNT_6ParamsE,"",@"SHT_CUDA_INFO"
	.sectionflags	@""
	.align	4


	//----- nvinfo : EIATTR_CUDA_API_VERSION
	.align		4
        /*0000*/ 	.byte	0x04, 0x37
        /*0002*/ 	.short	(.L_21 - .L_20)
.L_20:
        /*0004*/ 	.word	0x00000082


	//----- nvinfo : EIATTR_KPARAM_INFO
	.align		4
.L_21:
        /*0008*/ 	.byte	0x04, 0x17
        /*000a*/ 	.short	(.L_23 - .L_22)
.L_22:
        /*000c*/ 	.word	0x00000000
        /*0010*/ 	.short	0x0000
        /*0012*/ 	.short	0x0070
        /*0014*/ 	.byte	0x00, 0xf0, 0x01, 0x10


	//----- nvinfo : EIATTR_SPARSE_MMA_MASK
	.align		4
.L_23:
        /*0018*/ 	.byte	0x03, 0x50
        /*001a*/ 	.short	0x0000


	//----- nvinfo : EIATTR_MAXREG_COUNT
	.align		4
        /*001c*/ 	.byte	0x03, 0x1b
        /*001e*/ 	.short	0x00a8


	//----- nvinfo : EIATTR_NUM_BARRIERS
	.align		4
        /*0020*/ 	.byte	0x02, 0x4c
        /*0022*/ 	.byte	0x01
	.zero		1


	//----- nvinfo : EIATTR_EXTERNS
	.align		4
        /*0024*/ 	.byte	0x04, 0x0f
        /*0026*/ 	.short	(.L_25 - .L_24)


	//   ....[0]....
	.align		4
.L_24:
        /*0028*/ 	.word	index@(__assertfail)


	//----- nvinfo : EIATTR_MERCURY_ISA_VERSION
	.align		4
.L_25:
        /*002c*/ 	.byte	0x03, 0x5f
        /*002e*/ 	.short	0x0101


	//----- nvinfo : EIATTR_INT_WARP_WIDE_INSTR_OFFSETS
	.align		4
        /*0030*/ 	.byte	0x04, 0x31
        /*0032*/ 	.short	(.L_27 - .L_26)


	//   ....[0]....
.L_26:
        /*0034*/ 	.word	0x000004b0


	//   ....[1]....
        /*0038*/ 	.word	0x00000620


	//   ....[2]....
        /*003c*/ 	.word	0x000006e0


	//----- nvinfo : EIATTR_COOP_GROUP_MASK_REGIDS
	.align		4
.L_27:
        /*0040*/ 	.byte	0x04, 0x29
        /*0042*/ 	.short	(.L_29 - .L_28)


	//   ....[0]....
.L_28:
        /*0044*/ 	.word	0xffffffff


	//   ....[1]....
        /*0048*/ 	.word	0xffffffff


	//   ....[2]....
        /*004c*/ 	.word	0xffffffff


	//   ....[3]....
        /*0050*/ 	.word	0xffffffff


	//   ....[4]....
        /*0054*/ 	.word	0xffffffff


	//   ....[5]....
        /*0058*/ 	.word	0xffffffff


	//----- nvinfo : EIATTR_COOP_GROUP_INSTR_OFFSETS
	.align		4
.L_29:
        /*005c*/ 	.byte	0x04, 0x28
        /*005e*/ 	.short	(.L_31 - .L_30)


	//   ....[0]....
.L_30:
        /*0060*/ 	.word	0x00000060


	//   ....[1]....
        /*0064*/ 	.word	0x00000070


	//   ....[2]....
        /*0068*/ 	.word	0x00000130


	//   ....[3]....
        /*006c*/ 	.word	0x00000330


	//   ....[4]....
        /*0070*/ 	.word	0x00000860


	//   ....[5]....
        /*0074*/ 	.word	0x000014b0


	//----- nvinfo : EIATTR_REG_RECONFIG
	.align		4
.L_31:
        /*0078*/ 	.byte	0x01, 0x54
	.zero		2


	//----- nvinfo : EIATTR_SYSCALL_OFFSETS
	.align		4
        /*007c*/ 	.byte	0x04, 0x46
        /*007e*/ 	.short	(.L_33 - .L_32)


	//   ....[0]....
.L_32:
        /*0080*/ 	.word	0x000016a0


	//----- nvinfo : EIATTR_MBARRIER_INSTR_OFFSETS
	.align		4
.L_33:
        /*0084*/ 	.byte	0x04, 0x39
        /*0086*/ 	.short	(.L_35 - .L_34)


	//   ....[0]....
.L_34:
        /*0088*/ 	.word	0x00000230
        /*008c*/ 	.word	0x000000ff
        /*0090*/ 	.word	0x00000000
        /*0094*/ 	.short	0x0100
        /*0096*/ 	.byte	0x08
	.zero		1


	//   ....[1]....
        /*0098*/ 	.word	0x00000240
        /*009c*/ 	.word	0x000000ff
        /*00a0*/ 	.word	0x00000038
        /*00a4*/ 	.short	0x0100
        /*00a6*/ 	.byte	0x08
	.zero		1


	//   ....[2]....
        /*00a8*/ 	.word	0x00000250
        /*00ac*/ 	.word	0x000000ff
        /*00b0*/ 	.word	0x00000008
        /*00b4*/ 	.short	0x0100
        /*00b6*/ 	.byte	0x08
	.zero		1


	//   ....[3]....
        /*00b8*/ 	.word	0x00000260
        /*00bc*/ 	.word	0x000000ff
        /*00c0*/ 	.word	0x00000040
        /*00c4*/ 	.short	0x0100
        /*00c6*/ 	.byte	0x08
	.zero		1


	//   ....[4]....
        /*00c8*/ 	.word	0x00000270
        /*00cc*/ 	.word	0x000000ff
        /*00d0*/ 	.word	0x00000010
        /*00d4*/ 	.short	0x0100
        /*00d6*/ 	.byte	0x08
	.zero		1


	//   ....[5]....
        /*00d8*/ 	.word	0x00000280
        /*00dc*/ 	.word	0x000000ff
        /*00e0*/ 	.word	0x00000048
        /*00e4*/ 	.short	0x0100
        /*00e6*/ 	.byte	0x08
	.zero		1


	//   ....[6]....
        /*00e8*/ 	.word	0x00000290
        /*00ec*/ 	.word	0x000000ff
        /*00f0*/ 	.word	0x00000018
        /*00f4*/ 	.short	0x0100
        /*00f6*/ 	.byte	0x08
	.zero		1


	//   ....[7]....
        /*00f8*/ 	.word	0x000002a0
        /*00fc*/ 	.word	0x000000ff
        /*0100*/ 	.word	0x00000050
        /*0104*/ 	.short	0x0100
        /*0106*/ 	.byte	0x08
	.zero		1


	//   ....[8]....
        /*0108*/ 	.word	0x000002b0
        /*010c*/ 	.word	0x000000ff
        /*0110*/ 	.word	0x00000020
        /*0114*/ 	.short	0x0100
        /*0116*/ 	.byte	0x08
	.zero		1


	//   ....[9]....
        /*0118*/ 	.word	0x000002c0
        /*011c*/ 	.word	0x000000ff
        /*0120*/ 	.word	0x00000058
        /*0124*/ 	.short	0x0100
        /*0126*/ 	.byte	0x08
	.zero		1


	//   ....[10]....
        /*0128*/ 	.word	0x000002d0
        /*012c*/ 	.word	0x000000ff
        /*0130*/ 	.word	0x00000028
        /*0134*/ 	.short	0x0100
        /*0136*/ 	.byte	0x08
	.zero		1


	//   ....[11]....
        /*0138*/ 	.word	0x000002e0
        /*013c*/ 	.word	0x000000ff
        /*0140*/ 	.word	0x00000060
        /*0144*/ 	.short	0x0100
        /*0146*/ 	.byte	0x08
	.zero		1


	//   ....[12]....
        /*0148*/ 	.word	0x000002f0
        /*014c*/ 	.word	0x000000ff
        /*0150*/ 	.word	0x00000030
        /*0154*/ 	.short	0x0100
        /*0156*/ 	.byte	0x08
	.zero		1


	//   ....[13]....
        /*0158*/ 	.word	0x00000300
        /*015c*/ 	.word	0x000000ff
        /*0160*/ 	.word	0x00000068
        /*0164*/ 	.short	0x0100
        /*0166*/ 	.byte	0x08
	.zero		1


	//   ....[14]....
        /*0168*/ 	.word	0x00000770
        /*016c*/ 	.word	0x000000ff
        /*0170*/ 	.word	0x00000080
        /*0174*/ 	.short	0x0100
        /*0176*/ 	.byte	0x06
	.zero		1


	//   ....[15]....
        /*0178*/ 	.word	0x00000800
        /*017c*/ 	.word	0x000000ff
        /*0180*/ 	.word	0x00000088
        /*0184*/ 	.short	0x0100
        /*0186*/ 	.byte	0x06
	.zero		1


	//   ....[16]....
        /*0188*/ 	.word	0x00001770
        /*018c*/ 	.word	0x00000003
        /*0190*/ 	.word	0x00000000
        /*0194*/ 	.short	0x010a
        /*0196*/ 	.byte	0x3f
	.zero		1


	//   ....[17]....
        /*0198*/ 	.word	0x000017d0
        /*019c*/ 	.word	0x00000003
        /*01a0*/ 	.word	0x00000000
        /*01a4*/ 	.short	0x010a
        /*01a6*/ 	.byte	0x3f
	.zero		1


	//   ....[18]....
        /*01a8*/ 	.word	0x00001b50
        /*01ac*/ 	.word	0x00000005
        /*01b0*/ 	.word	0x00000000
        /*01b4*/ 	.short	0x010a
        /*01b6*/ 	.byte	0x3f
	.zero		1


	//   ....[19]....
        /*01b8*/ 	.word	0x00001b90
        /*01bc*/ 	.word	0x00000005
        /*01c0*/ 	.word	0x00000000
        /*01c4*/ 	.short	0x010a
        /*01c6*/ 	.byte	0x3f
	.zero		1


	//   ....[20]....
        /*01c8*/ 	.word	0x00001df0
        /*01cc*/ 	.word	0x00000004
        /*01d0*/ 	.word	0x00000000
        /*01d4*/ 	.short	0x0101
        /*01d6*/ 	.byte	0x3f
	.zero		1


	//   ....[21]....
        /*01d8*/ 	.word	0x00002010
        /*01dc*/ 	.word	0x00000000
        /*01e0*/ 	.word	0x00000000
        /*01e4*/ 	.short	0x0101
        /*01e6*/ 	.byte	0x3f
	.zero		1


	//   ....[22]....
        /*01e8*/ 	.word	0x00006450
        /*01ec*/ 	.word	0x00000016
        /*01f0*/ 	.word	0x00000038
        /*01f4*/ 	.short	0x010a
        /*01f6*/ 	.byte	0x3f
	.zero		1


	//   ....[23]....
        /*01f8*/ 	.word	0x00006840
        /*01fc*/ 	.word	0x00000006
        /*0200*/ 	.word	0x00000088
        /*0204*/ 	.short	0x0101
        /*0206*/ 	.byte	0x3f
	.zero		1


	//   ....[24]....
        /*0208*/ 	.word	0x00006f30
        /*020c*/ 	.word	0x00000007
        /*0210*/ 	.word	0x00000000
        /*0214*/ 	.short	0x010a
        /*0216*/ 	.byte	0x3f
	.zero		1


	//   ....[25]....
        /*0218*/ 	.word	0x00006fb0
        /*021c*/ 	.word	0x00000008
        /*0220*/ 	.word	0x00000000
        /*0224*/ 	.short	0x010a
        /*0226*/ 	.byte	0x3f
	.zero		1


	//   ....[26]....
        /*0228*/ 	.word	0x00007040
        /*022c*/ 	.word	0x00000009
        /*0230*/ 	.word	0x00000000
        /*0234*/ 	.short	0x010a
        /*0236*/ 	.byte	0x3f
	.zero		1


	//   ....[27]....
        /*0238*/ 	.word	0x000070d0
        /*023c*/ 	.word	0x00000008
        /*0240*/ 	.word	0x00000000
        /*0244*/ 	.short	0x010a
        /*0246*/ 	.byte	0x3f
	.zero		1


	//   ....[28]....
        /*0248*/ 	.word	0x00007160
        /*024c*/ 	.word	0x00000009
        /*0250*/ 	.word	0x00000000
        /*0254*/ 	.short	0x010a
        /*0256*/ 	.byte	0x3f
	.zero		1


	//   ....[29]....
        /*0258*/ 	.word	0x000071f0
        /*025c*/ 	.word	0x00000006
        /*0260*/ 	.word	0x00000000
        /*0264*/ 	.short	0x010a
        /*0266*/ 	.byte	0x3f
	.zero		1


	//   ....[30]....
        /*0268*/ 	.word	0x00007280
        /*026c*/ 	.word	0x00000003
        /*0270*/ 	.word	0x00000000
        /*0274*/ 	.short	0x010a
        /*0276*/ 	.byte	0x3f
	.zero		1


	//   ....[31]....
        /*0278*/ 	.word	0x000072e0
        /*027c*/ 	.word	0x00000003
        /*0280*/ 	.word	0x00000000
        /*0284*/ 	.short	0x010a
        /*0286*/ 	.byte	0x3f
	.zero		1


	//   ....[32]....
        /*0288*/ 	.word	0x00007330
        /*028c*/ 	.word	0x00000005
        /*0290*/ 	.word	0x00000000
        /*0294*/ 	.short	0x010a
        /*0296*/ 	.byte	0x3f
	.zero		1


	//   ....[33]....
        /*0298*/ 	.word	0x00007400
        /*029c*/ 	.word	0x00000016
        /*02a0*/ 	.word	0x00000038
        /*02a4*/ 	.short	0x010a
        /*02a6*/ 	.byte	0x3f
	.zero		1


	//   ....[34]....
        /*02a8*/ 	.word	0x000074d0
        /*02ac*/ 	.word	0x00000007
        /*02b0*/ 	.word	0x00000000
        /*02b4*/ 	.short	0x010a
        /*02b6*/ 	.byte	0x3f
	.zero		1


	//   ....[35]....
        /*02b8*/ 	.word	0x00007520
        /*02bc*/ 	.word	0x00000008
        /*02c0*/ 	.word	0x00000000
        /*02c4*/ 	.short	0x010a
        /*02c6*/ 	.byte	0x3f
	.zero		1


	//   ....[36]....
        /*02c8*/ 	.word	0x00007570
        /*02cc*/ 	.word	0x00000009
        /*02d0*/ 	.word	0x00000000
        /*02d4*/ 	.short	0x010a
        /*02d6*/ 	.byte	0x3f
	.zero		1


	//   ....[37]....
        /*02d8*/ 	.word	0x000075c0
        /*02dc*/ 	.word	0x00000008
        /*02e0*/ 	.word	0x00000000
        /*02e4*/ 	.short	0x010a
        /*02e6*/ 	.byte	0x3f
	.zero		1


	//   ....[38]....
        /*02e8*/ 	.word	0x00007610
        /*02ec*/ 	.word	0x00000009
        /*02f0*/ 	.word	0x00000000
        /*02f4*/ 	.short	0x010a
        /*02f6*/ 	.byte	0x3f
	.zero		1


	//   ....[39]....
        /*02f8*/ 	.word	0x00007660
        /*02fc*/ 	.word	0x00000006
        /*0300*/ 	.word	0x00000000
        /*0304*/ 	.short	0x010a
        /*0306*/ 	.byte	0x3f
	.zero		1


	//----- nvinfo : EIATTR_NUM_MBARRIERS
	.align		4
.L_35:
        /*0308*/ 	.byte	0x03, 0x38
        /*030a*/ 	.short	0x0010


	//----- nvinfo : EIATTR_EXIT_INSTR_OFFSETS
	.align		4
        /*030c*/ 	.byte	0x04, 0x1c
        /*030e*/ 	.short	(.L_37 - .L_36)


	//   ....[0]....
.L_36:
        /*0310*/ 	.word	0x00000a30


	//   ....[1]....
        /*0314*/ 	.word	0x00001250


	//   ....[2]....
        /*0318*/ 	.word	0x00005ae0


	//   ....[3]....
        /*031c*/ 	.word	0x00006040


	//   ....[4]....
        /*0320*/ 	.word	0x000072d0


	//----- nvinfo : EIATTR_MAX_THREADS
	.align		4
.L_37:
        /*0324*/ 	.byte	0x04, 0x05
        /*0326*/ 	.short	(.L_39 - .L_38)
.L_38:
        /*0328*/ 	.word	0x00000180
        /*032c*/ 	.word	0x00000001
        /*0330*/ 	.word	0x00000001


	//----- nvinfo : EIATTR_CRS_STACK_SIZE
	.align		4
.L_39:
        /*0334*/ 	.byte	0x04, 0x1e
        /*0336*/ 	.short	(.L_41 - .L_40)
.L_40:
        /*0338*/ 	.word	0x00000000


	//----- nvinfo : EIATTR_CBANK_PARAM_SIZE
	.align		4
.L_41:
        /*033c*/ 	.byte	0x03, 0x19
        /*033e*/ 	.short	0x0470


	//----- nvinfo : EIATTR_PARAM_CBANK
	.align		4
        /*0340*/ 	.byte	0x04, 0x0a
        /*0342*/ 	.short	(.L_43 - .L_42)
	.align		4
.L_42:
        /*0344*/ 	.word	index@(.nv.constant0._ZN7cutlass13device_kernelINS_4gemm6kernel13GemmUniversalIN4cute5tupleIJiiiiEEENS1_10collective13CollectiveMmaINS1_34MainloopSm90TmaGmmaWarpSpecializedILi7ENS5_IJNS4_1CILi2EEESB_NSA_ILi1EEEEEENS1_35KernelTmaWarpSpecializedCooperativeEEENS5_IJNSA_ILi128EEESG_SG_EEEaNS5_IJlSC_lEEEaSI_NS4_8TiledMMAINS4_8MMA_AtomIJNS4_4SM904GMMA27MMA_64x128x32_S32S8S8_SS_TNEEEENS4_6LayoutINS5_IJSB_SC_SC_EEENS5_IJSC_NSA_ILi0EEESR_EEEEENS5_IJNS4_10UnderscoreESU_SU_EEEEENS4_23SM90_TMA_LOAD_MULTICASTENS4_14ComposedLayoutINS4_7SwizzleILi3ELi4ELi3EEENS4_18smem_ptr_flag_bitsILi8EEENSP_INS5_IJNSA_ILi8EEESG_EEENS5_IJSG_SC_EEEEEEEvNS4_8identityESX_S17_vS18_EENS_8epilogue10collective6detail29Sm90TmaWarpSpecializedAdapterINS1B_15DefaultEpilogueIaSI_SI_NS1A_6thread17LinearCombinationIaLi1EiiLNS1F_9ScaleType4KindE0ELNS_15FloatRoundStyleE2EaEENS1_15EpilogueDefaultEEEEEvvEEEEvNT_6ParamsE)
        /*0348*/ 	.short	0x0210
        /*034a*/ 	.short	0x0470


	//----- nvinfo : EIATTR_SW_WAR
	.align		4
.L_43:
        /*034c*/ 	.byte	0x04, 0x36
        /*034e*/ 	.short	(.L_45 - .L_44)
.L_44:
        /*0350*/ 	.word	0x00000008
.L_45:


//--------------------- .nv.callgraph             --------------------------
	.section	.nv.callgraph,"",@"SHT_CUDA_CALLGRAPH"
	.align	4
	.sectionentsize	8
	.align		4
        /*0000*/ 	.word	0x00000000
	.align		4
        /*0004*/ 	.word	0xffffffff
	.align		4
        /*0008*/ 	.word	index@(_ZN7cutlass13device_kernelINS_4gemm6kernel13GemmUniversalIN4cute5tupleIJiiiiEEENS1_10collective13CollectiveMmaINS1_34MainloopSm90TmaGmmaWarpSpecializedILi7ENS5_IJNS4_1CILi2EEESB_NSA_ILi1EEEEEENS1_35KernelTmaWarpSpecializedCooperativeEEENS5_IJNSA_ILi128EEESG_SG_EEEaNS5_IJlSC_lEEEaSI_NS4_8TiledMMAINS4_8MMA_AtomIJNS4_4SM904GMMA27MMA_64x128x32_S32S8S8_SS_TNEEEENS4_6LayoutINS5_IJSB_SC_SC_EEENS5_IJSC_NSA_ILi0EEESR_EEEEENS5_IJNS4_10UnderscoreESU_SU_EEEEENS4_23SM90_TMA_LOAD_MULTICASTENS4_14ComposedLayoutINS4_7SwizzleILi3ELi4ELi3EEENS4_18smem_ptr_flag_bitsILi8EEENSP_INS5_IJNSA_ILi8EEESG_EEENS5_IJSG_SC_EEEEEEEvNS4_8identityESX_S17_vS18_EENS_8epilogue10collective6detail29Sm90TmaWarpSpecializedAdapterINS1B_15DefaultEpilogueIaSI_SI_NS1A_6thread17LinearCombinationIaLi1EiiLNS1F_9ScaleType4KindE0ELNS_15FloatRoundStyleE2EaEENS1_15EpilogueDefaultEEEEEvvEEEEvNT_6ParamsE)
	.align		4
        /*000c*/ 	.word	index@(__assertfail)
	.align		4
        /*0010*/ 	.word	0x00000000
	.align		4
        /*0014*/ 	.word	0xfffffffe
	.align		4
        /*0018*/ 	.word	0x00000000
	.align		4
        /*001c*/ 	.word	0xfffffffd
	.align		4
        /*0020*/ 	.word	0x00000000
	.align		4
        /*0024*/ 	.word	0xfffffffc


//--------------------- .nv.constant4             --------------------------
	.section	.nv.constant4,"a",@progbits
	.align	8
	.align		8
.nv.constant4:
        /*0000*/ 	.dword	__assertfail
	.align		8
        /*0008*/ 	.dword	__unnamed_1
	.align		8
        /*0010*/ 	.dword	_ZN40_INTERNAL_b275dca4_4_k_cu_0666a01b_264534cuda3std3__45__cpo5beginE
	.align		8
        /*0018*/ 	.dword	_ZN40_INTERNAL_b275dca4_4_k_cu_0666a01b_264534cuda3std3__45__cpo3endE
	.align		8
        /*0020*/ 	.dword	_ZN40_INTERNAL_b275dca4_4_k_cu_0666a01b_264534cuda3std3__45__cpo6cbeginE
	.align		8
        /*0028*/ 	.dword	_ZN40_INTERNAL_b275dca4_4_k_cu_0666a01b_264534cuda3std3__45__cpo4cendE
	.align		8
        /*0030*/ 	.dword	_ZN40_INTERNAL_b275dca4_4_k_cu_0666a01b_264534cuda3std3__442_GLOBAL__N__b275dca4_4_k_cu_0666a01b_264536ignoreE
	.align		8
        /*0038*/ 	.dword	_ZN40_INTERNAL_b275dca4_4_k_cu_0666a01b_264534cuda3std3__419piecewise_constructE
	.align		8
        /*0040*/ 	.dword	_ZN40_INTERNAL_b275dca4_4_k_cu_0666a01b_264534cuda3std3__48in_placeE
	.align		8
        /*0048*/ 	.dword	_ZN40_INTERNAL_b275dca4_4_k_cu_0666a01b_264534cuda3std6ranges3__45__cpo4swapE
	.align		8
        /*0050*/ 	.dword	_ZN40_INTERNAL_b275dca4_4_k_cu_0666a01b_264534cuda3std6ranges3__45__cpo9iter_moveE
	.align		8
        /*0058*/ 	.dword	_ZN40_INTERNAL_b275dca4_4_k_cu_0666a01b_264534cute7productE
	.align		8
        /*0060*/ 	.dword	_ZN40_INTERNAL_b275dca4_4_k_cu_0666a01b_264534cute1_E
	.align		8
        /*0068*/ 	.dword	$str$22
	.align		8
        /*0070*/ 	.dword	$str$23


//--------------------- .text._ZN7cutlass13device_kernelINS_4gemm6kernel13GemmUniversalIN4cute5tupleIJiiiiEEENS1_10collective13CollectiveMmaINS1_34MainloopSm90TmaGmmaWarpSpecializedILi7ENS5_IJNS4_1CILi2EEESB_NSA_ILi1EEEEEENS1_35KernelTmaWarpSpecializedCooperativeEEENS5_IJNSA_ILi128EEESG_SG_EEEaNS5_IJlSC_lEEEaSI_NS4_8TiledMMAINS4_8MMA_AtomIJNS4_4SM904GMMA27MMA_64x128x32_S32S8S8_SS_TNEEEENS4_6LayoutINS5_IJSB_SC_SC_EEENS5_IJSC_NSA_ILi0EEESR_EEEEENS5_IJNS4_10UnderscoreESU_SU_EEEEENS4_23SM90_TMA_LOAD_MULTICASTENS4_14ComposedLayoutINS4_7SwizzleILi3ELi4ELi3EEENS4_18smem_ptr_flag_bitsILi8EEENSP_INS5_IJNSA_ILi8EEESG_EEENS5_IJSG_SC_EEEEEEEvNS4_8identityESX_S17_vS18_EENS_8epilogue10collective6detail29Sm90TmaWarpSpecializedAdapterINS1B_15DefaultEpilogueIaSI_SI_NS1A_6thread17LinearCombinationIaLi1EiiLNS1F_9ScaleType4KindE0ELNS_15FloatRoundStyleE2EaEENS1_15EpilogueDefaultEEEEEvvEEEEvNT_6ParamsE --------------------------
	.section	.text._ZN7cutlass13device_kernelINS_4gemm6kernel13GemmUniversalIN4cute5tupleIJiiiiEEENS1_10collective13CollectiveMmaINS1_34MainloopSm90TmaGmmaWarpSpecializedILi7ENS5_IJNS4_1CILi2EEESB_NSA_ILi1EEEEEENS1_35KernelTmaWarpSpecializedCooperativeEEENS5_IJNSA_ILi128EEESG_SG_EEEaNS5_IJlSC_lEEEaSI_NS4_8TiledMMAINS4_8MMA_AtomIJNS4_4SM904GMMA27MMA_64x128x32_S32S8S8_SS_TNEEEENS4_6LayoutINS5_IJSB_SC_SC_EEENS5_IJSC_NSA_ILi0EEESR_EEEEENS5_IJNS4_10UnderscoreESU_SU_EEEEENS4_23SM90_TMA_LOAD_MULTICASTENS4_14ComposedLayoutINS4_7SwizzleILi3ELi4ELi3EEENS4_18smem_ptr_flag_bitsILi8EEENSP_INS5_IJNSA_ILi8EEESG_EEENS5_IJSG_SC_EEEEEEEvNS4_8identityESX_S17_vS18_EENS_8epilogue10collective6detail29Sm90TmaWarpSpecializedAdapterINS1B_15DefaultEpilogueIaSI_SI_NS1A_6thread17LinearCombinationIaLi1EiiLNS1F_9ScaleType4KindE0ELNS_15FloatRoundStyleE2EaEENS1_15EpilogueDefaultEEEEEvvEEEEvNT_6ParamsE,"ax",@progbits
	.align	128
.text._ZN7cutlass13device_kernelINS_4gemm6kernel13GemmUniversalIN4cute5tupleIJiiiiEEENS1_10collective13CollectiveMmaINS1_34MainloopSm90TmaGmmaWarpSpecializedILi7ENS5_IJNS4_1CILi2EEESB_NSA_ILi1EEEEEENS1_35KernelTmaWarpSpecializedCooperativeEEENS5_IJNSA_ILi128EEESG_SG_EEEaNS5_IJlSC_lEEEaSI_NS4_8TiledMMAINS4_8MMA_AtomIJNS4_4SM904GMMA27MMA_64x128x32_S32S8S8_SS_TNEEEENS4_6LayoutINS5_IJSB_SC_SC_EEENS5_IJSC_NSA_ILi0EEESR_EEEEENS5_IJNS4_10UnderscoreESU_SU_EEEEENS4_23SM90_TMA_LOAD_MULTICASTENS4_14ComposedLayoutINS4_7SwizzleILi3ELi4ELi3EEENS4_18smem_ptr_flag_bitsILi8EEENSP_INS5_IJNSA_ILi8EEESG_EEENS5_IJSG_SC_EEEEEEEvNS4_8identityESX_S17_vS18_EENS_8epilogue10collective6detail29Sm90TmaWarpSpecializedAdapterINS1B_15DefaultEpilogueIaSI_SI_NS1A_6thread17LinearCombinationIaLi1EiiLNS1F_9ScaleType4KindE0ELNS_15FloatRoundStyleE2EaEENS1_15EpilogueDefaultEEEEEvvEEEEvNT_6ParamsE:
        .type           _ZN7cutlass13device_kernelINS_4gemm6kernel13GemmUniversalIN4cute5tupleIJiiiiEEENS1_10collective13CollectiveMmaINS1_34MainloopSm90TmaGmmaWarpSpecializedILi7ENS5_IJNS4_1CILi2EEESB_NSA_ILi1EEEEEENS1_35KernelTmaWarpSpecializedCooperativeEEENS5_IJNSA_ILi128EEESG_SG_EEEaNS5_IJlSC_lEEEaSI_NS4_8TiledMMAINS4_8MMA_AtomIJNS4_4SM904GMMA27MMA_64x128x32_S32S8S8_SS_TNEEEENS4_6LayoutINS5_IJSB_SC_SC_EEENS5_IJSC_NSA_ILi0EEESR_EEEEENS5_IJNS4_10UnderscoreESU_SU_EEEEENS4_23SM90_TMA_LOAD_MULTICASTENS4_14ComposedLayoutINS4_7SwizzleILi3ELi4ELi3EEENS4_18smem_ptr_flag_bitsILi8EEENSP_INS5_IJNSA_ILi8EEESG_EEENS5_IJSG_SC_EEEEEEEvNS4_8identityESX_S17_vS18_EENS_8epilogue10collective6detail29Sm90TmaWarpSpecializedAdapterINS1B_15DefaultEpilogueIaSI_SI_NS1A_6thread17LinearCombinationIaLi1EiiLNS1F_9ScaleType4KindE0ELNS_15FloatRoundStyleE2EaEENS1_15EpilogueDefaultEEEEEvvEEEEvNT_6ParamsE,@function
        .size           _ZN7cutlass13device_kernelINS_4gemm6kernel13GemmUniversalIN4cute5tupleIJiiiiEEENS1_10collective13CollectiveMmaINS1_34MainloopSm90TmaGmmaWarpSpecializedILi7ENS5_IJNS4_1CILi2EEESB_NSA_ILi1EEEEEENS1_35KernelTmaWarpSpecializedCooperativeEEENS5_IJNSA_ILi128EEESG_SG_EEEaNS5_IJlSC_lEEEaSI_NS4_8TiledMMAINS4_8MMA_AtomIJNS4_4SM904GMMA27MMA_64x128x32_S32S8S8_SS_TNEEEENS4_6LayoutINS5_IJSB_SC_SC_EEENS5_IJSC_NSA_ILi0EEESR_EEEEENS5_IJNS4_10UnderscoreESU_SU_EEEEENS4_23SM90_TMA_LOAD_MULTICASTENS4_14ComposedLayoutINS4_7SwizzleILi3ELi4ELi3EEENS4_18smem_ptr_flag_bitsILi8EEENSP_INS5_IJNSA_ILi8EEESG_EEENS5_IJSG_SC_EEEEEEEvNS4_8identityESX_S17_vS18_EENS_8epilogue10collective6detail29Sm90TmaWarpSpecializedAdapterINS1B_15DefaultEpilogueIaSI_SI_NS1A_6thread17LinearCombinationIaLi1EiiLNS1F_9ScaleType4KindE0ELNS_15FloatRoundStyleE2EaEENS1_15EpilogueDefaultEEEEEvvEEEEvNT_6ParamsE,(.L_x_209 - _ZN7cutlass13device_kernelINS_4gemm6kernel13GemmUniversalIN4cute5tupleIJiiiiEEENS1_10collective13CollectiveMmaINS1_34MainloopSm90TmaGmmaWarpSpecializedILi7ENS5_IJNS4_1CILi2EEESB_NSA_ILi1EEEEEENS1_35KernelTmaWarpSpecializedCooperativeEEENS5_IJNSA_ILi128EEESG_SG_EEEaNS5_IJlSC_lEEEaSI_NS4_8TiledMMAINS4_8MMA_AtomIJNS4_4SM904GMMA27MMA_64x128x32_S32S8S8_SS_TNEEEENS4_6LayoutINS5_IJSB_SC_SC_EEENS5_IJSC_NSA_ILi0EEESR_EEEEENS5_IJNS4_10UnderscoreESU_SU_EEEEENS4_23SM90_TMA_LOAD_MULTICASTENS4_14ComposedLayoutINS4_7SwizzleILi3ELi4ELi3EEENS4_18smem_ptr_flag_bitsILi8EEENSP_INS5_IJNSA_ILi8EEESG_EEENS5_IJSG_SC_EEEEEEEvNS4_8identityESX_S17_vS18_EENS_8epilogue10collective6detail29Sm90TmaWarpSpecializedAdapterINS1B_15DefaultEpilogueIaSI_SI_NS1A_6thread17LinearCombinationIaLi1EiiLNS1F_9ScaleType4KindE0ELNS_15FloatRoundStyleE2EaEENS1_15EpilogueDefaultEEEEEvvEEEEvNT_6ParamsE)
        .other          _ZN7cutlass13device_kernelINS_4gemm6kernel13GemmUniversalIN4cute5tupleIJiiiiEEENS1_10collective13CollectiveMmaINS1_34MainloopSm90TmaGmmaWarpSpecializedILi7ENS5_IJNS4_1CILi2EEESB_NSA_ILi1EEEEEENS1_35KernelTmaWarpSpecializedCooperativeEEENS5_IJNSA_ILi128EEESG_SG_EEEaNS5_IJlSC_lEEEaSI_NS4_8TiledMMAINS4_8MMA_AtomIJNS4_4SM904GMMA27MMA_64x128x32_S32S8S8_SS_TNEEEENS4_6LayoutINS5_IJSB_SC_SC_EEENS5_IJSC_NSA_ILi0EEESR_EEEEENS5_IJNS4_10UnderscoreESU_SU_EEEEENS4_23SM90_TMA_LOAD_MULTICASTENS4_14ComposedLayoutINS4_7SwizzleILi3ELi4ELi3EEENS4_18smem_ptr_flag_bitsILi8EEENSP_INS5_IJNSA_ILi8EEESG_EEENS5_IJSG_SC_EEEEEEEvNS4_8identityESX_S17_vS18_EENS_8epilogue10collective6detail29Sm90TmaWarpSpecializedAdapterINS1B_15DefaultEpilogueIaSI_SI_NS1A_6thread17LinearCombinationIaLi1EiiLNS1F_9ScaleType4KindE0ELNS_15FloatRoundStyleE2EaEENS1_15EpilogueDefaultEEEEEvvEEEEvNT_6ParamsE,@"STO_CUDA_ENTRY STV_DEFAULT"
_ZN7cutlass13device_kernelINS_4gemm6kernel13GemmUniversalIN4cute5tupleIJiiiiEEENS1_10collective13CollectiveMmaINS1_34MainloopSm90TmaGmmaWarpSpecializedILi7ENS5_IJNS4_1CILi2EEESB_NSA_ILi1EEEEEENS1_35KernelTmaWarpSpecializedCooperativeEEENS5_IJNSA_ILi128EEESG_SG_EEEaNS5_IJlSC_lEEEaSI_NS4_8TiledMMAINS4_8MMA_AtomIJNS4_4SM904GMMA27MMA_64x128x32_S32S8S8_SS_TNEEEENS4_6LayoutINS5_IJSB_SC_SC_EEENS5_IJSC_NSA_ILi0EEESR_EEEEENS5_IJNS4_10UnderscoreESU_SU_EEEEENS4_23SM90_TMA_LOAD_MULTICASTENS4_14ComposedLayoutINS4_7SwizzleILi3ELi4ELi3EEENS4_18smem_ptr_flag_bitsILi8EEENSP_INS5_IJNSA_ILi8EEESG_EEENS5_IJSG_SC_EEEEEEEvNS4_8identityESX_S17_vS18_EENS_8epilogue10collective6detail29Sm90TmaWarpSpecializedAdapterINS1B_15DefaultEpilogueIaSI_SI_NS1A_6thread17LinearCombinationIaLi1EiiLNS1F_9ScaleType4KindE0ELNS_15FloatRoundStyleE2EaEENS1_15EpilogueDefaultEEEEEvvEEEEvNT_6ParamsE:
[----:B------:R-:W0:Y:S01]  /*0000*/  LDC R1, c[0x0][0x28] ;  /* 0x00000a00ff017b82 */ /* 0x000e220000000800 */
[----:B------:R-:W1:Y:S01]  /*0010*/  S2R R94, SR_TID.X ;  /* 0x00000000005e7919 */ /* 0x000e620000002100 */
[----:B------:R-:W-:Y:S01]  /*0020*/  ELECT P0, URZ, PT ;  /* 0x00000000003f782f */ /* 0x000fe20003800000 */
[----:B------:R-:W-:Y:S01]  /*0030*/  BSSY B0, `(.L_x_0) ;  /* 0x000000f000007945 */ /* 0x000fe20003800000 */
[--C-:B-1----:R-:W-:Y:S02]  /*0040*/  SHF.R.U32.HI R0, RZ, 0x5, R94.reuse ;  /* 0x00000005ff007819 */ /* 0x102fe4000001165e */
[----:B------:R-:W-:-:S03]  /*0050*/  SHF.R.U32.HI R8, RZ, 0x7, R94 ;  /* 0x00000007ff087819 */ /* 0x000fc6000001165e */
[----:B------:R-:W1:Y:S04]  /*0060*/  SHFL.IDX PT, R3, R0, RZ, 0x1f ;  /* 0x00001fff00037589 */ /* 0x000e6800000e0000 */
[----:B------:R2:W3:Y:S01]  /*0070*/  SHFL.IDX PT, R2, R8, RZ, 0x1f ;  /* 0x00001fff08027589 */ /* 0x0004e200000e0000 */
[----:B-1----:R-:W-:-:S13]  /*0080*/  ISETP.NE.OR P0, PT, R3, RZ, !P0 ;  /* 0x000000ff0300720c */ /* 0x002fda0004705670 */
[----:B0-23--:R-:W-:Y:S05]  /*0090*/  @P0 BRA `(.L_x_1) ;  /* 0x0000000000200947 */ /* 0x00dfea0003800000 */
[----:B------:R-:W-:Y:S02]  /*00a0*/  ULDC.64 UR4, c[0x0][0x198] ;  /* 0x0000660000047ab9 */ /* 0x000fe40000000a00 */
[----:B------:R-:W-:Y:S02]  /*00b0*/  UIADD3 UR6, UP0, UR4, 0xf0, URZ ;  /* 0x000000f004067890 */ /* 0x000fe4000ff1e03f */
[----:B------:R-:W-:Y:S02]  /*00c0*/  UIADD3 UR4, UP1, UR4, 0x1f0, URZ ;  /* 0x000001f004047890 */ /* 0x000fe4000ff3e03f */
[----:B------:R-:W-:Y:S02]  /*00d0*/  UIADD3.X UR7, URZ, UR5, URZ, UP0, !UPT ;  /* 0x000000053f077290 */ /* 0x000fe400087fe43f */
[----:B------:R-:W-:-:S07]  /*00e0*/  UIADD3.X UR5, URZ, UR5, URZ, UP1, !UPT ;  /* 0x000000053f057290 */ /* 0x000fce0008ffe43f */
[----:B------:R0:W-:Y:S02]  /*00f0*/  UTMACCTL.PF [UR6] ;  /* 0x00000000060079b9 */ /* 0x0001e40008040000 */
[----:B------:R0:W-:Y:S02]  /*0100*/  UTMACCTL.PF [UR4] ;  /* 0x00000000040079b9 */ /* 0x0001e40008040000 */
[----:B0-----:R-:W-:Y:S01]  /*0110*/  NOP ;  /* 0x0000000000007918 */ /* 0x001fe20000000000 */
.L_x_1:
[----:B------:R-:W-:Y:S05]  /*0120*/  BSYNC B0 ;  /* 0x0000000000007941 */ /* 0x000fea0003800000 */
.L_x_0:
[----:B------:R-:W0:Y:S02]  /*0130*/  SHFL.IDX PT, R5, R0, RZ, 0x1f ;  /* 0x00001fff00057589 */ /* 0x000e2400000e0000 */
[----:B0-----:R-:W-:-:S13]  /*0140*/  ISETP.NE.AND P0, PT, R5, RZ, PT ;  /* 0x000000ff0500720c */ /* 0x001fda0003f05270 */
[----:B------:R-:W-:Y:S05]  /*0150*/  @P0 BRA `(.L_x_2) ;  /* 0x0000000000700947 */ /* 0x000fea0003800000 */
[----:B------:R-:W0:Y:S01]  /*0160*/  S2UR UR8, SR_CgaCtaId ;  /* 0x00000000000879c3 */ /* 0x000e220000008800 */
[----:B------:R-:W-:Y:S01]  /*0170*/  UMOV UR4, 0x400 ;  /* 0x0000040000047882 */ /* 0x000fe20000000000 */
[----:B------:R-:W-:Y:S01]  /*0180*/  UMOV UR5, 0x1 ;  /* 0x0000000100057882 */ /* 0x000fe20000000000 */
[----:B------:R-:W-:Y:S01]  /*0190*/  UMOV UR6, 0x6 ;  /* 0x0000000600067882 */ /* 0x000fe20000000000 */
[----:B------:R-:W-:Y:S01]  /*01a0*/  ELECT P0, URZ, PT ;  /* 0x00000000003f782f */ /* 0x000fe20003800000 */
[----:B------:R-:W-:-:S04]  /*01b0*/  UIADD3 UR6, -UR6, 0x100000, URZ ;  /* 0x0010000006067890 */ /* 0x000fc8000fffe13f */
[----:B------:R-:W-:Y:S02]  /*01c0*/  USHF.L.U32 UR7, UR6, 0xb, URZ ;  /* 0x0000000b06077899 */ /* 0x000fe4000800063f */
[----:B------:R-:W-:Y:S02]  /*01d0*/  USHF.L.U32 UR6, UR6, 0x1, URZ ;  /* 0x0000000106067899 */ /* 0x000fe4000800063f */
[----:B0-----:R-:W-:Y:S02]  /*01e0*/  ULEA UR8, UR8, UR4, 0x18 ;  /* 0x0000000408087291 */ /* 0x001fe4000f8ec03f */
[----:B------:R-:W-:-:S04]  /*01f0*/  UIADD3 UR4, -UR5, 0x100000, URZ ;  /* 0x0010000005047890 */ /* 0x000fc8000fffe13f */
[----:B------:R-:W-:Y:S02]  /*0200*/  USHF.L.U32 UR5, UR4, 0xb, URZ ;  /* 0x0000000b04057899 */ /* 0x000fe4000800063f */
[----:B------:R-:W-:Y:S01]  /*0210*/  USHF.L.U32 UR4, UR4, 0x1, URZ ;  /* 0x0000000104047899 */ /* 0x000fe2000800063f */
[----:B------:R-:W0:Y:S11]  /*0220*/  FENCE.VIEW.ASYNC.S ;  /* 0x00000000000073c6 */ /* 0x000e360000000000 */
[----:B0-----:R0:W1:Y:S01]  /*0230*/  SYNCS.EXCH.64 URZ, [UR8], UR4 ;  /* 0x00000004083f75b2 */ /* 0x0010620008000100 */
[----:B------:R0:W2:Y:S01]  /*0240*/  SYNCS.EXCH.64 URZ, [UR8+0x38], UR6 ;  /* 0x00003806083f75b2 */ /* 0x0000a20008000100 */
[----:B------:R0:W3:Y:S01]  /*0250*/  SYNCS.EXCH.64 URZ, [UR8+0x8], UR4 ;  /* 0x00000804083f75b2 */ /* 0x0000e20008000100 */
[----:B------:R0:W4:Y:S01]  /*0260*/  SYNCS.EXCH.64 URZ, [UR8+0x40], UR6 ;  /* 0x00004006083f75b2 */ /* 0x0001220008000100 */
[----:B------:R0:W0:Y:S01]  /*0270*/  SYNCS.EXCH.64 URZ, [UR8+0x10], UR4 ;  /* 0x00001004083f75b2 */ /* 0x0000220008000100 */
        /* <DEDUP_REMOVED lines=9> */
[----:B------:R-:W-:Y:S01]  /*0310*/  NOP ;  /* 0x0000000000007918 */ /* 0x000fe20000000000 */
.L_x_2:
[----:B------:R-:W-:Y:S01]  /*0320*/  SHF.R.S32.HI R7, RZ, 0x1f, R94 ;  /* 0x0000001fff077819 */ /* 0x000fe2000001145e */
[----:B------:R-:W5:Y:S01]  /*0330*/  SHFL.IDX PT, R0, R0, RZ, 0x1f ;  /* 0x00001fff00007589 */ /* 0x000f6200000e0000 */
[----:B0-----:R-:W0:Y:S01]  /*0340*/  S2UR UR8, SR_CTAID.X ;  /* 0x00000000000879c3 */ /* 0x001e220000002500 */
[----:B------:R-:W-:Y:S02]  /*0350*/  ELECT P0, URZ, PT ;  /* 0x00000000003f782f */ /* 0x000fe40003800000 */
[----:B------:R-:W-:Y:S01]  /*0360*/  LEA.HI R7, R7, R94, RZ, 0x7 ;  /* 0x0000005e07077211 */ /* 0x000fe200078f38ff */
[----:B------:R-:W1:Y:S01]  /*0370*/  S2R R4, SR_CTAID.Y ;  /* 0x0000000000047919 */ /* 0x000e620000002600 */
[----:B------:R-:W-:Y:S01]  /*0380*/  ULDC UR4, c[0x0][0x150] ;  /* 0x0000540000047ab9 */ /* 0x000fe20000000800 */
[----:B------:R-:W-:Y:S01]  /*0390*/  NOP ;  /* 0x0000000000007918 */ /* 0x000fe20000000000 */
[----:B------:R-:W-:Y:S01]  /*03a0*/  LOP3.LUT R7, R7, 0xffffff80, RZ, 0xc0, !PT ;  /* 0xffffff8007077812 */ /* 0x000fe200078ec0ff */
[----:B------:R-:W-:Y:S01]  /*03b0*/  NOP ;  /* 0x0000000000007918 */ /* 0x000fe20000000000 */
[----:B------:R-:W2:Y:S01]  /*03c0*/  LDC R11, c[0x0][0x144] ;  /* 0x00005100ff0b7b82 */ /* 0x000ea20000000800 */
[----:B------:R-:W-:Y:S01]  /*03d0*/  IMAD.MOV.U32 R22, RZ, RZ, 0x1 ;  /* 0x00000001ff167424 */ /* 0x000fe200078e00ff */
[----:B------:R-:W-:Y:S01]  /*03e0*/  ISETP.NE.AND P3, PT, R2, RZ, PT ;  /* 0x000000ff0200720c */ /* 0x000fe20003f65270 */
[----:B------:R-:W-:-:S05]  /*03f0*/  IMAD.IADD R9, R94, 0x1, -R7 ;  /* 0x000000015e097824 */ /* 0x000fca00078e0a07 */
[----:B------:R-:W-:Y:S01]  /*0400*/  SHF.R.S32.HI R6, RZ, 0x1f, R9 ;  /* 0x0000001fff067819 */ /* 0x000fe20000011409 */
[----:B------:R-:W3:Y:S03]  /*0410*/  LDC R13, c[0x0][0x140] ;  /* 0x00005000ff0d7b82 */ /* 0x000ee60000000800 */
[----:B------:R-:W-:Y:S02]  /*0420*/  LEA.HI R6, R6, R9, RZ, 0x3 ;  /* 0x0000000906067211 */ /* 0x000fe400078f18ff */
[----:B-----5:R-:W-:Y:S02]  /*0430*/  ISETP.NE.OR P0, PT, R0, RZ, !P0 ;  /* 0x000000ff0000720c */ /* 0x020fe40004705670 */
[--C-:B------:R-:W-:Y:S02]  /*0440*/  SHF.R.S32.HI R0, RZ, 0x3, R6.reuse ;  /* 0x00000003ff007819 */ /* 0x100fe40000011406 */
[----:B------:R-:W-:-:S02]  /*0450*/  SHF.R.S32.HI R7, RZ, 0x1f, R6 ;  /* 0x0000001fff077819 */ /* 0x000fc40000011406 */
[----:B0-----:R-:W-:Y:S02]  /*0460*/  I2FP.F32.U32 R10, UR8 ;  /* 0x00000008000a7c45 */ /* 0x001fe40008201000 */
[----:B------:R-:W-:Y:S02]  /*0470*/  SHF.R.S32.HI R6, RZ, 0x1f, R5 ;  /* 0x0000001fff067819 */ /* 0x000fe40000011405 */
[----:B------:R-:W-:Y:S01]  /*0480*/  LEA.HI R7, R7, R0, RZ, 0x2 ;  /* 0x0000000007077211 */ /* 0x000fe200078f10ff */
[----:B------:R-:W-:Y:S01]  /*0490*/  FMUL R10, R10, UR4 ;  /* 0x000000040a0a7c20 */ /* 0x000fe20008400000 */
[----:B------:R-:W-:Y:S01]  /*04a0*/  LEA.HI R6, R6, R5, RZ, 0x2 ;  /* 0x0000000506067211 */ /* 0x000fe200078f10ff */
[----:B------:R-:W-:Y:S01]  /*04b0*/  VOTEU.ALL UP0, P0 ;  /* 0x00000000003f7886 */ /* 0x000fe20000000000 */
[----:B------:R-:W-:Y:S01]  /*04c0*/  LOP3.LUT R7, R7, 0xfffffffc, RZ, 0xc0, !PT ;  /* 0xfffffffc07077812 */ /* 0x000fe200078ec0ff */
[----:B------:R-:W-:Y:S01]  /*04d0*/  ULDC UR4, c[0x0][0x154] ;  /* 0x0000550000047ab9 */ /* 0x000fe20000000800 */
[----:B------:R-:W-:Y:S01]  /*04e0*/  LOP3.LUT R6, R6, 0x3ffffffc, RZ, 0xc0, !PT ;  /* 0x3ffffffc06067812 */ /* 0x000fe200078ec0ff */
[----:B------:R-:W0:Y:S01]  /*04f0*/  F2I.U32.TRUNC.NTZ R10, R10 ;  /* 0x0000000a000a7305 */ /* 0x000e22000020f000 */
[----:B-1----:R-:W-:Y:S01]  /*0500*/  I2FP.F32.U32 R12, R4 ;  /* 0x00000004000c7245 */ /* 0x002fe20000201000 */
[----:B------:R-:W-:Y:S01]  /*0510*/  IMAD.IADD R7, R0, 0x1, -R7 ;  /* 0x0000000100077824 */ /* 0x000fe200078e0a07 */
[----:B------:R-:W1:Y:S01]  /*0520*/  @!UP0 S2UR UR7, SR_CgaCtaId ;  /* 0x00000000000789c3 */ /* 0x000e620000008800 */
[----:B------:R-:W-:Y:S01]  /*0530*/  IMAD.IADD R6, R5, 0x1, -R6 ;  /* 0x0000000105067824 */ /* 0x000fe200078e0a06 */
[----:B------:R-:W-:Y:S01]  /*0540*/  SHF.R.S32.HI R0, RZ, 0x1f, R3 ;  /* 0x0000001fff007819 */ /* 0x000fe20000011403 */
[----:B------:R-:W-:Y:S01]  /*0550*/  FMUL R12, R12, UR4 ;  /* 0x000000040c0c7c20 */ /* 0x000fe20008400000 */
[----:B------:R-:W-:Y:S01]  /*0560*/  UMOV UR4, 0x20 ;  /* 0x0000002000047882 */ /* 0x000fe20000000000 */
[----:B------:R-:W-:Y:S01]  /*0570*/  IMAD R19, R6, 0x4, R7 ;  /* 0x0000000406137824 */ /* 0x000fe200078e0207 */
[----:B------:R-:W-:Y:S01]  /*0580*/  LEA.HI R0, R0, R3, RZ, 0x2 ;  /* 0x0000000300007211 */ /* 0x000fe200078f10ff */
[----:B------:R-:W-:Y:S01]  /*0590*/  @!UP0 UMOV UR6, 0x400 ;  /* 0x0000040000068882 */ /* 0x000fe20000000000 */
[----:B------:R-:W5:Y:S01]  /*05a0*/  LDC R7, c[0x0][0x148] ;  /* 0x00005200ff077b82 */ /* 0x000f620000000800 */
[----:B------:R-:W4:Y:S01]  /*05b0*/  F2I.U32.TRUNC.NTZ R12, R12 ;  /* 0x0000000c000c7305 */ /* 0x000f22000020f000 */
[----:B------:R-:W-:Y:S01]  /*05c0*/  LEA.HI R6, R19, R19, RZ, 0x1 ;  /* 0x0000001313067211 */ /* 0x000fe200078f08ff */
[----:B------:R-:W-:-:S04]  /*05d0*/  @!UP0 UIADD3 UR4, -UR4, 0x100000, URZ ;  /* 0x0010000004048890 */ /* 0x000fc8000fffe13f */
[----:B------:R-:W-:Y:S02]  /*05e0*/  @!UP0 USHF.L.U32 UR5, UR4, 0xb, URZ ;  /* 0x0000000b04058899 */ /* 0x000fe4000800063f */
[----:B------:R-:W-:Y:S01]  /*05f0*/  @!UP0 USHF.L.U32 UR4, UR4, 0x1, URZ ;  /* 0x0000000104048899 */ /* 0x000fe2000800063f */
[----:B0-----:R-:W-:Y:S01]  /*0600*/  IMAD.MOV R14, RZ, RZ, -R10 ;  /* 0x000000ffff0e7224 */ /* 0x001fe200078e0a0a */
[----:B------:R-:W-:Y:S01]  /*0610*/  LOP3.LUT R0, R0, 0xfffffffc, RZ, 0xc0, !PT ;  /* 0xfffffffc00007812 */ /* 0x000fe200078ec0ff */
[----:B------:R-:W-:Y:S01]  /*0620*/  VOTEU.ALL UP1, P0 ;  /* 0x00000000003f7886 */ /* 0x000fe20000020000 */
[----:B------:R-:W-:Y:S01]  /*0630*/  LOP3.LUT R10, R6, 0xfffffffe, RZ, 0xc0, !PT ;  /* 0xfffffffe060a7812 */ /* 0x000fe200078ec0ff */
[----:B--2---:R-:W-:Y:S01]  /*0640*/  IMAD R6, R11, R14, UR8 ;  /* 0x000000080b067e24 */ /* 0x004fe2000f8e020e */
[----:B---3--:R-:W-:Y:S01]  /*0650*/  ISETP.EQ.U32.AND P2, PT, R13, 0x1, PT ;  /* 0x000000010d00780c */ /* 0x008fe20003f42070 */
[----:B------:R-:W-:Y:S02]  /*0660*/  IMAD.IADD R3, R3, 0x1, -R0 ;  /* 0x0000000103037824 */ /* 0x000fe400078e0a00 */
[----:B------:R-:W-:-:S02]  /*0670*/  IMAD.IADD R11, R19, 0x1, -R10 ;  /* 0x00000001130b7824 */ /* 0x000fc400078e0a0a */
[----:B------:R-:W-:Y:S01]  /*0680*/  IMAD.SHL.U32 R10, R19, 0x4, RZ ;  /* 0x00000004130a7824 */ /* 0x000fe200078e00ff */
[----:B------:R-:W-:Y:S01]  /*0690*/  ISETP.NE.AND P1, PT, R3, 0x3, PT ;  /* 0x000000030300780c */ /* 0x000fe20003f25270 */
[----:B----4-:R-:W-:Y:S01]  /*06a0*/  IMAD.MOV R21, RZ, RZ, -R12 ;  /* 0x000000ffff157224 */ /* 0x010fe200078e0a0c */
[----:B------:R-:W-:Y:S01]  /*06b0*/  ISETP.NE.AND P4, PT, R11, R6, PT ;  /* 0x000000060b00720c */ /* 0x000fe20003f85270 */
[----:B-1----:R-:W-:Y:S01]  /*06c0*/  @!UP0 ULEA UR6, UR7, UR6, 0x18 ;  /* 0x0000000607068291 */ /* 0x002fe2000f8ec03f */
[----:B------:R-:W-:Y:S01]  /*06d0*/  LOP3.LUT R19, R19, 0xc, R10, 0x78, !PT ;  /* 0x0000000c13137812 */ /* 0x000fe200078e780a */
[----:B------:R-:W-:Y:S01]  /*06e0*/  VOTEU.ALL UP0, P0 ;  /* 0x00000000003f7886 */ /* 0x000fe20000000000 */
[----:B------:R-:W-:Y:S01]  /*06f0*/  LOP3.LUT P0, RZ, R9, 0x7, RZ, 0xc0, !PT ;  /* 0x0000000709ff7812 */ /* 0x000fe2000780c0ff */
[----:B------:R-:W-:Y:S01]  /*0700*/  VIADD R12, R2, 0xffffffff ;  /* 0xffffffff020c7836 */ /* 0x000fe20000000000 */
[----:B------:R-:W-:Y:S01]  /*0710*/  ISETP.EQ.OR P1, PT, R3, RZ, !P1 ;  /* 0x000000ff0300720c */ /* 0x000fe20004f22670 */
[----:B-----5:R-:W-:Y:S01]  /*0720*/  IMAD R11, R7, R21, R4 ;  /* 0x00000015070b7224 */ /* 0x020fe200078e0204 */
[----:B------:R-:W-:-:S02]  /*0730*/  ISETP.LT.U32.AND P0, PT, R19, 0x4, !P0 ;  /* 0x000000041300780c */ /* 0x000fc40004701070 */
[----:B------:R-:W-:Y:S02]  /*0740*/  ISETP.EQ.AND P1, PT, R2, RZ, P1 ;  /* 0x000000ff0200720c */ /* 0x000fe40000f22270 */
[----:B------:R-:W-:Y:S01]  /*0750*/  ISETP.GE.U32.AND P6, PT, R12, 0x2, PT ;  /* 0x000000020c00780c */ /* 0x000fe20003fc6070 */
[----:B------:R-:W0:Y:S02]  /*0760*/  FENCE.VIEW.ASYNC.S ;  /* 0x00000000000073c6 */ /* 0x000e240000000000 */
[----:B0-----:R0:W1:Y:S01]  /*0770*/  @!UP0 SYNCS.EXCH.64 URZ, [UR6+0x80], UR4 ;  /* 0x00008004063f85b2 */ /* 0x0010620008000100 */
[----:B------:R-:W-:Y:S02]  /*0780*/  @P4 LEA.HI R0, R19, R19, RZ, 0x1 ;  /* 0x0000001313004211 */ /* 0x000fe400078f08ff */
[----:B------:R-:W-:Y:S02]  /*0790*/  SEL R9, RZ, 0x1, !P0 ;  /* 0x00000001ff097807 */ /* 0x000fe40004000000 */
[----:B------:R-:W-:-:S02]  /*07a0*/  @P4 SHF.R.S32.HI R0, RZ, 0x1, R0 ;  /* 0x00000001ff004819 */ /* 0x000fc40000011400 */
[----:B------:R-:W-:Y:S02]  /*07b0*/  SEL R18, RZ, 0x1, !P1 ;  /* 0x00000001ff127807 */ /* 0x000fe40004800000 */
[----:B------:R-:W-:Y:S02]  /*07c0*/  @P4 ISETP.NE.AND P5, PT, R0, R11, PT ;  /* 0x0000000b0000420c */ /* 0x000fe40003fa5270 */
[----:B------:R-:W-:Y:S02]  /*07d0*/  LOP3.LUT R0, R94, 0x7f, RZ, 0xc0, !PT ;  /* 0x0000007f5e007812 */ /* 0x000fe400078ec0ff */
[----:B------:R-:W-:Y:S02]  /*07e0*/  @P4 SEL R22, RZ, 0x1, P5 ;  /* 0x00000001ff164807 */ /* 0x000fe40002800000 */
[----:B------:R-:W-:Y:S01]  /*07f0*/  SEL R18, R18, 0x2, P6 ;  /* 0x0000000212127807 */ /* 0x000fe20003000000 */
[----:B------:R0:W2:Y:S01]  /*0800*/  @!UP1 SYNCS.EXCH.64 URZ, [UR6+0x88], UR4 ;  /* 0x00008804063f95b2 */ /* 0x0000a20008000100 */
[----:B------:R-:W-:Y:S01]  /*0810*/  LOP3.LUT R22, R22, R9, RZ, 0xc0, !PT ;  /* 0x0000000916167212 */ /* 0x000fe200078ec0ff */
[----:B------:R-:W-:Y:S01]  /*0820*/  NOP ;  /* 0x0000000000007918 */ /* 0x000fe20000000000 */
[----:B------:R-:W-:Y:S05]  /*0830*/  @!P2 BRA `(.L_x_3) ;  /* 0x000000000008a947 */ /* 0x000fea0003800000 */
[----:B-12---:R-:W-:Y:S01]  /*0840*/  UCGABAR_ARV ;  /* 0x00000000000079c7 */ /* 0x006fe20008000000 */
[----:B------:R-:W-:Y:S05]  /*0850*/  BRA `(.L_x_4) ;  /* 0x0000000000047947 */ /* 0x000fea0003800000 */
.L_x_3:
[----:B-12---:R-:W-:Y:S01]  /*0860*/  NOP ;  /* 0x0000000000007918 */ /* 0x006fe20000000000 */
.L_x_4:
[----:B------:R-:W1:Y:S01]  /*0870*/  LDC R2, c[0x0][0x65c] ;  /* 0x00019700ff027b82 */ /* 0x000e620000000800 */
[----:B------:R-:W-:Y:S02]  /*0880*/  IMAD.U32 R10, RZ, RZ, UR8 ;  /* 0x00000008ff0a7e24 */ /* 0x000fe4000f8e00ff */
[----:B------:R-:W-:Y:S01]  /*0890*/  IMAD.MOV.U32 R11, RZ, RZ, RZ ;  /* 0x000000ffff0b7224 */ /* 0x000fe200078e00ff */
[----:B-1----:R-:W-:-:S04]  /*08a0*/  ISETP.NE.AND P1, PT, R2, 0x1, PT ;  /* 0x000000010200780c */ /* 0x002fc80003f25270 */
[----:B------:R-:W-:-:S09]  /*08b0*/  P2R R5, PR, RZ, 0x2 ;  /* 0x00000002ff057803 */ /* 0x000fd20000000000 */
[----:B------:R-:W1:Y:S01]  /*08c0*/  @P1 LDC R17, c[0x0][0x10] ;  /* 0x00000400ff111b82 */ /* 0x000e620000000800 */
[----:B------:R-:W-:Y:S02]  /*08d0*/  @P1 IMAD.MOV.U32 R5, RZ, RZ, RZ ;  /* 0x000000ffff051224 */ /* 0x000fe400078e00ff */
[----:B------:R-:W-:-:S05]  /*08e0*/  @P1 IMAD.MOV.U32 R13, RZ, RZ, RZ ;  /* 0x000000ffff0d1224 */ /* 0x000fca00078e00ff */
[----:B------:R-:W2:Y:S01]  /*08f0*/  @!P1 LDC R9, c[0x0][0xc] ;  /* 0x00000300ff099b82 */ /* 0x000ea20000000800 */
[----:B0-----:R-:W-:Y:S01]  /*0900*/  ULDC UR4, c[0x0][0xc] ;  /* 0x0000030000047ab9 */ /* 0x001fe20000000800 */
[----:B------:R-:W-:Y:S01]  /*0910*/  ULDC UR5, c[0x0][0x10] ;  /* 0x0000040000057ab9 */ /* 0x000fe20000000800 */
[----:B------:R-:W-:Y:S01]  /*0920*/  ULDC UR6, c[0x0][0x14] ;  /* 0x0000050000067ab9 */ /* 0x000fe20000000800 */
[----:B------:R-:W-:-:S04]  /*0930*/  UIMAD.WIDE.U32 UR4, UR4, UR5, URZ ;  /* 0x00000005040472a5 */ /* 0x000fc8000f8e003f */
[----:B------:R-:W-:Y:S02]  /*0940*/  UIMAD.WIDE.U32 UR36, UR4, UR6, URZ ;  /* 0x00000006042472a5 */ /* 0x000fe4000f8e003f */
[----:B------:R-:W-:-:S04]  /*0950*/  UIMAD UR42, UR5, UR6, URZ ;  /* 0x00000006052a72a4 */ /* 0x000fc8000f8e023f */
[----:B------:R-:W-:Y:S01]  /*0960*/  UIADD3 UR42, UR37, UR42, URZ ;  /* 0x0000002a252a7290 */ /* 0x000fe2000fffe03f */
[----:B-1----:R-:W-:-:S04]  /*0970*/  @P1 IMAD.WIDE.U32 R16, R17, UR8, R4 ;  /* 0x0000000811101c25 */ /* 0x002fc8000f8e0004 */
[----:B------:R-:W-:Y:S02]  /*0980*/  @P1 IMAD.IADD R17, R17, 0x1, R13 ;  /* 0x0000000111111824 */ /* 0x000fe400078e020d */
[----:B--2---:R-:W-:-:S04]  /*0990*/  @!P1 IMAD.WIDE.U32 R10, R4, R9, R10 ;  /* 0x00000009040a9225 */ /* 0x004fc800078e000a */
[----:B------:R-:W-:Y:S02]  /*09a0*/  @!P1 IMAD.MOV.U32 R16, RZ, RZ, R10 ;  /* 0x000000ffff109224 */ /* 0x000fe400078e000a */
[----:B------:R-:W-:Y:S01]  /*09b0*/  @!P1 IMAD.MOV.U32 R17, RZ, RZ, R11 ;  /* 0x000000ffff119224 */ /* 0x000fe200078e000b */
[----:B------:R-:W-:Y:S06]  /*09c0*/  @!P2 BRA `(.L_x_5) ;  /* 0x00000000000ca947 */ /* 0x000fec0003800000 */
[----:B------:R-:W-:Y:S01]  /*09d0*/  UCGABAR_WAIT ;  /* 0x0000000000007dc7 */ /* 0x000fe20008000000 */
[----:B------:R-:W-:Y:S01]  /*09e0*/  CCTL.IVALL ;  /* 0x00000000ff00798f */ /* 0x000fe20002000000 */
[----:B------:R-:W-:Y:S05]  /*09f0*/  BRA `(.L_x_6) ;  /* 0x0000000000047947 */ /* 0x000fea0003800000 */
.L_x_5:
[----:B------:R-:W-:Y:S06]  /*0a00*/  BAR.SYNC.DEFER_BLOCKING 0x0 ;  /* 0x0000000000007b1d */ /* 0x000fec0000010000 */
.L_x_6:
[----:B------:R-:W-:Y:S05]  /*0a10*/  @!P3 BRA `(.L_x_7) ;  /* 0x000000500034b947 */ /* 0x000fea0003800000 */
[----:B------:R-:W-:-:S13]  /*0a20*/  ISETP.GT.U32.AND P0, PT, R12, 0x1, PT ;  /* 0x000000010c00780c */ /* 0x000fda0003f04070 */
[----:B------:R-:W-:Y:S05]  /*0a30*/  @P0 EXIT ;  /* 0x000000000000094d */ /* 0x000fea0003800000 */
[----:B------:R-:W-:Y:S01]  /*0a40*/  ULDC.64 UR4, c[0x0][0x650] ;  /* 0x0001940000047ab9 */ /* 0x000fe20000000a00 */
[----:B------:R-:W-:Y:S01]  /*0a50*/  PRMT R3, RZ, 0x7610, R3 ;  /* 0x00007610ff037816 */ /* 0x000fe20000000003 */
[----:B------:R-:W-:Y:S01]  /*0a60*/  IMAD.MOV.U32 R101, RZ, RZ, -0x1 ;  /* 0xffffffffff657424 */ /* 0x000fe200078e00ff */
[----:B------:R-:W-:Y:S01]  /*0a70*/  ISETP.GE.U32.AND P0, PT, R16, UR4, PT ;  /* 0x0000000410007c0c */ /* 0x000fe2000bf06070 */
[----:B------:R-:W-:Y:S02]  /*0a80*/  IMAD.MOV.U32 R100, RZ, RZ, -0x1 ;  /* 0xffffffffff647424 */ /* 0x000fe400078e00ff */
[----:B------:R-:W-:Y:S01]  /*0a90*/  IMAD.MOV.U32 R23, RZ, RZ, -0x1 ;  /* 0xffffffffff177424 */ /* 0x000fe200078e00ff */
[----:B------:R-:W-:-:S13]  /*0aa0*/  ISETP.GE.U32.AND.EX P0, PT, R17, UR5, PT, P0 ;  /* 0x0000000511007c0c */ /* 0x000fda000bf06100 */
[----:B------:R-:W-:Y:S05]  /*0ab0*/  @P0 BRA `(.L_x_8) ;  /* 0x00000004002c0947 */ /* 0x000fea0003800000 */
[----:B------:R-:W0:Y:S01]  /*0ac0*/  LDC.64 R24, c[0x0][0x628] ;  /* 0x00018a00ff187b82 */ /* 0x000e220000000a00 */
[----:B------:R-:W-:Y:S02]  /*0ad0*/  IMAD.MOV.U32 R10, RZ, RZ, R16 ;  /* 0x000000ffff0a7224 */ /* 0x000fe400078e0010 */
[----:B------:R-:W-:-:S05]  /*0ae0*/  IMAD.MOV.U32 R11, RZ, RZ, R17 ;  /* 0x000000ffff0b7224 */ /* 0x000fca00078e0011 */
[----:B------:R-:W1:Y:S08]  /*0af0*/  LDC R20, c[0x0][0x630] ;  /* 0x00018c00ff147b82 */ /* 0x000e700000000800 */
[----:B------:R-:W2:Y:S01]  /*0b00*/  LDC.64 R26, c[0x0][0x620] ;  /* 0x00018800ff1a7b82 */ /* 0x000ea20000000a00 */
[----:B0-----:R-:W-:-:S04]  /*0b10*/  ISETP.NE.U32.AND P0, PT, R24, RZ, PT ;  /* 0x000000ff1800720c */ /* 0x001fc80003f05070 */
[----:B------:R-:W-:-:S13]  /*0b20*/  ISETP.NE.AND.EX P0, PT, R25, RZ, PT, P0 ;  /* 0x000000ff1900720c */ /* 0x000fda0003f05300 */
[----:B-12---:R-:W-:Y:S05]  /*0b30*/  @!P0 BRA `(.L_x_9) ;  /* 0x0000000000288947 */ /* 0x006fea0003800000 */
[----:B------:R-:W0:Y:S02]  /*0b40*/  LDC R3, c[0x0][0x634] ;  /* 0x00018d00ff037b82 */ /* 0x000e240000000800 */
[----:B0-----:R-:W-:-:S05]  /*0b50*/  IADD3 R3, P0, R16, R3, RZ ;  /* 0x0000000310037210 */ /* 0x001fca0007f1e0ff */
[----:B------:R-:W-:-:S04]  /*0b60*/  IMAD.X R9, RZ, RZ, R17, P0 ;  /* 0x000000ffff097224 */ /* 0x000fc800000e0611 */
[----:B------:R-:W-:-:S04]  /*0b70*/  IMAD.WIDE.U32 R10, R9, R24, RZ ;  /* 0x00000018090a7225 */ /* 0x000fc800078e00ff */
[----:B------:R-:W-:-:S04]  /*0b80*/  IMAD.WIDE.U32 R12, P0, R3, R25, R10 ;  /* 0x00000019030c7225 */ /* 0x000fc8000780000a */
[----:B------:R-:W-:-:S04]  /*0b90*/  IMAD.WIDE.U32 R10, R3, R24, RZ ;  /* 0x00000018030a7225 */ /* 0x000fc800078e00ff */
[----:B------:R-:W-:Y:S01]  /*0ba0*/  IMAD.X R15, RZ, RZ, RZ, P0 ;  /* 0x000000ffff0f7224 */ /* 0x000fe200000e06ff */
[----:B------:R-:W-:Y:S01]  /*0bb0*/  IADD3 RZ, P0, R11, R12, RZ ;  /* 0x0000000c0bff7210 */ /* 0x000fe20007f1e0ff */
[----:B------:R-:W-:-:S04]  /*0bc0*/  IMAD.MOV.U32 R14, RZ, RZ, R13 ;  /* 0x000000ffff0e7224 */ /* 0x000fc800078e000d */
[----:B------:R-:W-:-:S08]  /*0bd0*/  IMAD.WIDE.U32.X R10, R9, R25, R14, P0 ;  /* 0x00000019090a7225 */ /* 0x000fd000000e040e */
.L_x_9:
[----:B------:R-:W0:Y:S01]  /*0be0*/  LDC.64 R30, c[0x0][0x640] ;  /* 0x00019000ff1e7b82 */ /* 0x000e220000000a00 */
[-CC-:B------:R-:W-:Y:S02]  /*0bf0*/  SHF.R.U64 R25, R10, R20.reuse, R11.reuse ;  /* 0x000000140a197219 */ /* 0x180fe4000000120b */
[----:B------:R-:W-:Y:S02]  /*0c00*/  SHF.R.U32.HI R3, RZ, R20, R11 ;  /* 0x00000014ff037219 */ /* 0x000fe4000001160b */
[----:B------:R-:W-:-:S03]  /*0c10*/  IADD3 R5, P0, RZ, -R25, RZ ;  /* 0x80000019ff057210 */ /* 0x000fc60007f1e0ff */
[----:B------:R-:W1:Y:S02]  /*0c20*/  LDC R24, c[0x0][0x618] ;  /* 0x00018600ff187b82 */ /* 0x000e640000000800 */
[----:B------:R-:W-:Y:S02]  /*0c30*/  IMAD.X R3, RZ, RZ, ~R3, P0 ;  /* 0x000000ffff037224 */ /* 0x000fe400000e0e03 */
[----:B------:R-:W-:-:S04]  /*0c40*/  IMAD.WIDE.U32 R10, R5, R26, R16 ;  /* 0x0000001a050a7225 */ /* 0x000fc800078e0010 */
[----:B------:R-:W2:Y:S01]  /*0c50*/  LDC R20, c[0x0][0x608] ;  /* 0x00018200ff147b82 */ /* 0x000ea20000000800 */
[----:B------:R-:W-:Y:S02]  /*0c60*/  IMAD R12, R3, R26, RZ ;  /* 0x0000001a030c7224 */ /* 0x000fe400078e02ff */
[----:B------:R-:W-:Y:S02]  /*0c70*/  IMAD.MOV.U32 R3, RZ, RZ, -0x1 ;  /* 0xffffffffff037424 */ /* 0x000fe400078e00ff */
[----:B------:R-:W-:Y:S02]  /*0c80*/  IMAD R5, R5, R27, R12 ;  /* 0x0000001b05057224 */ /* 0x000fe400078e020c */
[----:B------:R-:W-:Y:S01]  /*0c90*/  IMAD R27, R7, R21, R4 ;  /* 0x00000015071b7224 */ /* 0x000fe200078e0204 */
[----:B------:R-:W3:Y:S01]  /*0ca0*/  LDC R28, c[0x0][0x658] ;  /* 0x00019600ff1c7b82 */ /* 0x000ee20000000800 */
[----:B------:R-:W-:Y:S01]  /*0cb0*/  IMAD.IADD R5, R11, 0x1, R5 ;  /* 0x000000010b057824 */ /* 0x000fe200078e0205 */
[----:B0-----:R-:W-:Y:S01]  /*0cc0*/  ISETP.NE.U32.AND P0, PT, R30, RZ, PT ;  /* 0x000000ff1e00720c */ /* 0x001fe20003f05070 */
[----:B------:R-:W-:-:S03]  /*0cd0*/  IMAD.MOV.U32 R21, RZ, RZ, 0x1 ;  /* 0x00000001ff157424 */ /* 0x000fc600078e00ff */
[----:B------:R-:W-:Y:S02]  /*0ce0*/  ISETP.NE.AND.EX P0, PT, R31, RZ, PT, P0 ;  /* 0x000000ff1f00720c */ /* 0x000fe40003f05300 */
[----:B------:R-:W0:Y:S01]  /*0cf0*/  LDC R26, c[0x0][0x600] ;  /* 0x00018000ff1a7b82 */ /* 0x000e220000000800 */
[-CC-:B-1----:R-:W-:Y:S02]  /*0d00*/  SHF.R.U64 R14, R10, R24.reuse, R5.reuse ;  /* 0x000000180a0e7219 */ /* 0x182fe40000001205 */
[----:B------:R-:W-:-:S05]  /*0d10*/  SHF.R.U32.HI R5, RZ, R24, R5 ;  /* 0x00000018ff057219 */ /* 0x000fca0000011605 */
[----:B------:R-:W1:Y:S01]  /*0d20*/  LDC R15, c[0x0][0x648] ;  /* 0x00019200ff0f7b82 */ /* 0x000e620000000800 */
[-CC-:B--2---:R-:W-:Y:S02]  /*0d30*/  SHF.R.U64 R24, R14, R20.reuse, R5.reuse ;  /* 0x000000140e187219 */ /* 0x184fe40000001205 */
[----:B------:R-:W-:-:S05]  /*0d40*/  SHF.R.U32.HI R5, RZ, R20, R5 ;  /* 0x00000014ff057219 */ /* 0x000fca0000011605 */
[----:B------:R-:W2:Y:S01]  /*0d50*/  LDC R32, c[0x0][0x638] ;  /* 0x00018e00ff207b82 */ /* 0x000ea20000000800 */
[-CC-:B---3--:R-:W-:Y:S02]  /*0d60*/  SHF.R.U64 R20, R24, R28.reuse, R5.reuse ;  /* 0x0000001c18147219 */ /* 0x188fe40000001205 */
[-C--:B------:R-:W-:Y:S02]  /*0d70*/  SHF.L.U32 R3, R3, R28.reuse, RZ ;  /* 0x0000001c03037219 */ /* 0x080fe400000006ff */
[----:B------:R-:W-:Y:S01]  /*0d80*/  SHF.R.U32.HI R5, RZ, R28, R5 ;  /* 0x0000001cff057219 */ /* 0x000fe20000011605 */
[----:B------:R-:W-:Y:S01]  /*0d90*/  IMAD.MOV.U32 R4, RZ, RZ, R20 ;  /* 0x000000ffff047224 */ /* 0x000fe200078e0014 */
[----:B------:R-:W-:Y:S01]  /*0da0*/  LOP3.LUT R7, RZ, R3, RZ, 0x33, !PT ;  /* 0x00000003ff077212 */ /* 0x000fe200078e33ff */
[----:B------:R-:W3:Y:S01]  /*0db0*/  LDC R23, c[0x0][0x610] ;  /* 0x00018400ff177b82 */ /* 0x000ee20000000800 */
[----:B------:R-:W-:Y:S05]  /*0dc0*/  @!P0 BRA `(.L_x_10) ;  /* 0x0000000000288947 */ /* 0x000fea0003800000 */
[----:B------:R-:W4:Y:S02]  /*0dd0*/  LDC R3, c[0x0][0x64c] ;  /* 0x00019300ff037b82 */ /* 0x000f240000000800 */
[----:B----4-:R-:W-:-:S05]  /*0de0*/  IADD3 R3, P0, R20, R3, RZ ;  /* 0x0000000314037210 */ /* 0x010fca0007f1e0ff */
        /* <DEDUP_REMOVED lines=8> */
.L_x_10:
[----:B-1----:R-:W-:Y:S02]  /*0e70*/  SHF.R.U64 R5, R4, R15, R5 ;  /* 0x0000000f04057219 */ /* 0x002fe40000001205 */
[----:B------:R-:W-:Y:S01]  /*0e80*/  LOP3.LUT R4, R24, R7, RZ, 0xc0, !PT ;  /* 0x0000000718047212 */ /* 0x000fe200078ec0ff */
[----:B0-----:R-:W-:Y:S01]  /*0e90*/  VIADD R7, R26, 0xffffffff ;  /* 0xffffffff1a077836 */ /* 0x001fe20000000000 */
[----:B------:R-:W-:Y:S01]  /*0ea0*/  SHF.L.U32 R3, R21, R28, RZ ;  /* 0x0000001c15037219 */ /* 0x000fe200000006ff */
[----:B------:R-:W-:Y:S01]  /*0eb0*/  IMAD.MOV R9, RZ, RZ, -R5 ;  /* 0x000000ffff097224 */ /* 0x000fe200078e0a05 */
[----:B------:R-:W-:Y:S02]  /*0ec0*/  SEL R6, R6, R27, !P1 ;  /* 0x0000001b06067207 */ /* 0x000fe40004800000 */
[----:B------:R-:W-:Y:S01]  /*0ed0*/  LOP3.LUT R7, R14, R7, RZ, 0xc0, !PT ;  /* 0x000000070e077212 */ /* 0x000fe200078ec0ff */
[----:B------:R-:W-:Y:S02]  /*0ee0*/  IMAD R5, R3, R5, R4 ;  /* 0x0000000503057224 */ /* 0x000fe400078e0204 */
[----:B--2---:R-:W-:-:S02]  /*0ef0*/  IMAD R3, R9, R32, R20 ;  /* 0x0000002009037224 */ /* 0x004fc400078e0214 */
[----:B---3--:R-:W-:Y:S02]  /*0f00*/  IMAD R6, R5, R23, R6 ;  /* 0x0000001705067224 */ /* 0x008fe400078e0206 */
[----:B------:R-:W-:Y:S02]  /*0f10*/  IMAD R101, R3, R26, R7 ;  /* 0x0000001a03657224 */ /* 0x000fe400078e0207 */
[----:B------:R-:W-:Y:S02]  /*0f20*/  IMAD.MOV.U32 R4, RZ, RZ, 0x1 ;  /* 0x00000001ff047424 */ /* 0x000fe400078e00ff */
[----:B------:R-:W-:Y:S01]  /*0f30*/  IMAD.MOV.U32 R23, RZ, RZ, R25 ;  /* 0x000000ffff177224 */ /* 0x000fe200078e0019 */
[----:B------:R-:W-:Y:S02]  /*0f40*/  SEL R100, R101, R6, !P1 ;  /* 0x0000000665647207 */ /* 0x000fe40004800000 */
[----:B------:R-:W-:Y:S02]  /*0f50*/  PRMT R3, R4, 0x7610, R3 ;  /* 0x0000761004037816 */ /* 0x000fe40000000003 */
[----:B------:R-:W-:-:S07]  /*0f60*/  SEL R101, R6, R101, !P1 ;  /* 0x0000006506657207 */ /* 0x000fce0004800000 */
.L_x_8:
[----:B------:R-:W-:-:S08]  /*0f70*/  NOP ;  /* 0x0000000000007918 */ /* 0x000fd00000000000 */
[----:B------:R-:W0:Y:S02]  /*0f80*/  USETMAXREG.TRY_ALLOC.CTAPOOL UP0, 0xe8 ;  /* 0x000000e8000079c8 */ /* 0x000e240008000600 */
[----:B0-----:R-:W-:-:S13]  /*0f90*/  PLOP3.LUT P0, PT, PT, PT, UP0, 0x80, 0x0 ;  /* 0x000000000000781c */ /* 0x001fda0003f0f008 */
[----:B------:R-:W-:Y:S05]  /*0fa0*/  @!P0 BRA `(.L_x_8) ;  /* 0xfffffffc00f08947 */ /* 0x000fea000383ffff */
[----:B------:R-:W-:Y:S01]  /*0fb0*/  ULDC.64 UR4, c[0x0][0x598] ;  /* 0x0001660000047ab9 */ /* 0x000fe20000000a00 */
[----:B------:R-:W-:Y:S01]  /*0fc0*/  ULDC.64 UR38, c[0x0][0x208] ;  /* 0x0000820000267ab9 */ /* 0x000fe20000000a00 */
[----:B------:R-:W-:-:S04]  /*0fd0*/  ISETP.NE.U32.AND P0, PT, RZ, UR4, PT ;  /* 0x00000004ff007c0c */ /* 0x000fc8000bf05070 */
[----:B------:R-:W-:-:S13]  /*0fe0*/  ISETP.NE.AND.EX P0, PT, RZ, UR5, PT, P0 ;  /* 0x00000005ff007c0c */ /* 0x000fda000bf05300 */
[----:B------:R-:W-:Y:S05]  /*0ff0*/  @!P0 BRA `(.L_x_11) ;  /* 0x00000000001c8947 */ /* 0x000fea0003800000 */
[----:B------:R-:W0:Y:S02]  /*1000*/  LDC.64 R4, c[0x0][0x598] ;  /* 0x00016600ff047b82 */ /* 0x000e240000000a00 */
[----:B0-----:R-:W2:Y:S02]  /*1010*/  LDG.E.64 R4, desc[UR38][R4.64] ;  /* 0x0000002604047981 */ /* 0x001ea4000c1e1b00 */
[----:B--2---:R-:W-:-:S04]  /*1020*/  ISETP.NE.U32.AND P0, PT, R4, RZ, PT ;  /* 0x000000ff0400720c */ /* 0x004fc80003f05070 */
[----:B------:R-:W-:-:S13]  /*1030*/  ISETP.NE.AND.EX P0, PT, R5, RZ, PT, P0 ;  /* 0x000000ff0500720c */ /* 0x000fda0003f05300 */
[----:B------:R-:W-:Y:S05]  /*1040*/  @!P0 BRA `(.L_x_11) ;  /* 0x0000000000088947 */ /* 0x000fea0003800000 */
[----:B------:R0:W5:Y:S01]  /*1050*/  LD.E R90, desc[UR38][R4.64] ;  /* 0x00000026045a7980 */ /* 0x000162000c101900 */
[----:B------:R-:W-:Y:S05]  /*1060*/  BRA `(.L_x_12) ;  /* 0x0000000000247947 */ /* 0x000fea0003800000 */
.L_x_11:
[----:B------:R-:W-:Y:S02]  /*1070*/  ULDC.64 UR4, c[0x0][0x588] ;  /* 0x0001620000047ab9 */ /* 0x000fe40000000a00 */
[----:B------:R-:W-:-:S04]  /*1080*/  ISETP.NE.U32.AND P0, PT, RZ, UR4, PT ;  /* 0x00000004ff007c0c */ /* 0x000fc8000bf05070 */
[----:B------:R-:W-:-:S13]  /*1090*/  ISETP.NE.AND.EX P0, PT, RZ, UR5, PT, P0 ;  /* 0x00000005ff007c0c */ /* 0x000fda000bf05300 */
[----:B------:R-:W-:Y:S05]  /*10a0*/  @!P0 BRA `(.L_x_13) ;  /* 0x00000000000c8947 */ /* 0x000fea0003800000 */
[----:B------:R-:W0:Y:S02]  /*10b0*/  LDC.64 R90, c[0x0][0x588] ;  /* 0x00016200ff5a7b82 */ /* 0x000e240000000a00 */
[----:B0-----:R1:W5:Y:S01]  /*10c0*/  LDG.E R90, desc[UR38][R90.64] ;  /* 0x000000265a5a7981 */ /* 0x001362000c1e1900 */
[----:B------:R-:W-:Y:S05]  /*10d0*/  BRA `(.L_x_12) ;  /* 0x0000000000087947 */ /* 0x000fea0003800000 */
.L_x_13:
[----:B------:R-:W-:Y:S02]  /*10e0*/  ULDC UR4, c[0x0][0x580] ;  /* 0x0001600000047ab9 */ /* 0x000fe40000000800 */
[----:B------:R-:W-:-:S07]  /*10f0*/  IMAD.U32 R90, RZ, RZ, UR4 ;  /* 0x00000004ff5a7e24 */ /* 0x000fce000f8e00ff */
.L_x_12:
[----:B------:R-:W-:Y:S02]  /*1100*/  ULDC.64 UR4, c[0x0][0x5a0] ;  /* 0x0001680000047ab9 */ /* 0x000fe40000000a00 */
[----:B------:R-:W-:-:S04]  /*1110*/  ISETP.NE.U32.AND P0, PT, RZ, UR4, PT ;  /* 0x00000004ff007c0c */ /* 0x000fc8000bf05070 */
[----:B------:R-:W-:-:S13]  /*1120*/  ISETP.NE.AND.EX P0, PT, RZ, UR5, PT, P0 ;  /* 0x00000005ff007c0c */ /* 0x000fda000bf05300 */
[----:B------:R-:W-:Y:S05]  /*1130*/  @!P0 BRA `(.L_x_14) ;  /* 0x00000000001c8947 */ /* 0x000fea0003800000 */
[----:B0-----:R-:W0:Y:S02]  /*1140*/  LDC.64 R4, c[0x0][0x5a0] ;  /* 0x00016800ff047b82 */ /* 0x001e240000000a00 */
[----:B0-----:R-:W2:Y:S02]  /*1150*/  LDG.E.64 R4, desc[UR38][R4.64] ;  /* 0x0000002604047981 */ /* 0x001ea4000c1e1b00 */
[----:B--2---:R-:W-:-:S04]  /*1160*/  ISETP.NE.U32.AND P0, PT, R4, RZ, PT ;  /* 0x000000ff0400720c */ /* 0x004fc80003f05070 */
[----:B------:R-:W-:-:S13]  /*1170*/  ISETP.NE.AND.EX P0, PT, R5, RZ, PT, P0 ;  /* 0x000000ff0500720c */ /* 0x000fda0003f05300 */
[----:B------:R-:W-:Y:S05]  /*1180*/  @!P0 BRA `(.L_x_14) ;  /* 0x0000000000088947 */ /* 0x000fea0003800000 */
[----:B-1----:R0:W5:Y:S01]  /*1190*/  LD.E R91, desc[UR38][R4.64] ;  /* 0x00000026045b7980 */ /* 0x002162000c101900 */
[----:B------:R-:W-:Y:S05]  /*11a0*/  BRA `(.L_x_15) ;  /* 0x0000000000247947 */ /* 0x000fea0003800000 */
.L_x_14:
[----:B------:R-:W-:Y:S02]  /*11b0*/  ULDC.64 UR4, c[0x0][0x590] ;  /* 0x0001640000047ab9 */ /* 0x000fe40000000a00 */
[----:B------:R-:W-:-:S04]  /*11c0*/  ISETP.NE.U32.AND P0, PT, RZ, UR4, PT ;  /* 0x00000004ff007c0c */ /* 0x000fc8000bf05070 */
[----:B------:R-:W-:-:S13]  /*11d0*/  ISETP.NE.AND.EX P0, PT, RZ, UR5, PT, P0 ;  /* 0x00000005ff007c0c */ /* 0x000fda000bf05300 */
[----:B------:R-:W-:Y:S05]  /*11e0*/  @!P0 BRA `(.L_x_16) ;  /* 0x00000000000c8947 */ /* 0x000fea0003800000 */
[----:B0-----:R-:W1:Y:S02]  /*11f0*/  LDC.64 R4, c[0x0][0x590] ;  /* 0x00016400ff047b82 */ /* 0x001e640000000a00 */
[----:B-1----:R1:W5:Y:S01]  /*1200*/  LDG.E R91, desc[UR38][R4.64] ;  /* 0x00000026045b7981 */ /* 0x002362000c1e1900 */
[----:B------:R-:W-:Y:S05]  /*1210*/  BRA `(.L_x_15) ;  /* 0x0000000000087947 */ /* 0x000fea0003800000 */
.L_x_16:
[----:B------:R-:W-:Y:S02]  /*1220*/  ULDC UR4, c[0x0][0x584] ;  /* 0x0001610000047ab9 */ /* 0x000fe40000000800 */
[----:B-1----:R-:W-:-:S07]  /*1230*/  IMAD.U32 R91, RZ, RZ, UR4 ;  /* 0x00000004ff5b7e24 */ /* 0x002fce000f8e00ff */
.L_x_15:
[----:B------:R-:W-:-:S13]  /*1240*/  LOP3.LUT P0, RZ, R3, 0xff, RZ, 0xc0, !PT ;  /* 0x000000ff03ff7812 */ /* 0x000fda000780c0ff */
[----:B------:R-:W-:Y:S05]  /*1250*/  @!P0 EXIT ;  /* 0x000000000000894d */ /* 0x000fea0003800000 */
[----:B------:R-:W2:Y:S01]  /*1260*/  LDC R93, c[0x0][0x658] ;  /* 0x00019600ff5d7b82 */ /* 0x000ea20000000800 */
[----:B------:R-:W-:Y:S01]  /*1270*/  ULDC.64 UR6, c[0x0][0x288] ;  /* 0x0000a20000067ab9 */ /* 0x000fe20000000a00 */
[----:B------:R-:W-:Y:S01]  /*1280*/  LOP3.LUT R8, R8, 0x1, RZ, 0xc0, !PT ;  /* 0x0000000108087812 */ /* 0x000fe200078ec0ff */
[----:B------:R-:W-:Y:S01]  /*1290*/  UIADD3 UR4, UR7, 0x7f, URZ ;  /* 0x0000007f07047890 */ /* 0x000fe2000fffe03f */
[----:B------:R-:W-:Y:S01]  /*12a0*/  SHF.R.U32.HI R3, RZ, 0x1, R0 ;  /* 0x00000001ff037819 */ /* 0x000fe20000011600 */
[----:B01----:R-:W-:Y:S01]  /*12b0*/  IMAD.U32 R5, RZ, RZ, UR6 ;  /* 0x00000006ff057e24 */ /* 0x003fe2000f8e00ff */
[----:B------:R-:W-:Y:S01]  /*12c0*/  SHF.R.U32.HI R0, RZ, 0x2, R94 ;  /* 0x00000002ff007819 */ /* 0x000fe2000001165e */
[----:B------:R-:W-:Y:S01]  /*12d0*/  USHF.R.S32.HI UR5, URZ, 0x1f, UR4 ;  /* 0x0000001f3f057899 */ /* 0x000fe20008011404 */
[----:B------:R-:W0:Y:S01]  /*12e0*/  LDC R96, c[0x0][0x600] ;  /* 0x00018000ff607b82 */ /* 0x000e220000000800 */
[----:B------:R-:W-:Y:S01]  /*12f0*/  LOP3.LUT R92, R94, 0x3, RZ, 0xc0, !PT ;  /* 0x000000035e5c7812 */ /* 0x000fe200078ec0ff */
[----:B------:R-:W-:Y:S01]  /*1300*/  IMAD.SHL.U32 R7, R8, 0x40, RZ ;  /* 0x0000004008077824 */ /* 0x000fe200078e00ff */
[----:B------:R-:W-:Y:S01]  /*1310*/  LOP3.LUT R0, R0, 0x7, RZ, 0xc0, !PT ;  /* 0x0000000700007812 */ /* 0x000fe200078ec0ff */
[----:B------:R-:W-:Y:S01]  /*1320*/  ULEA.HI UR5, UR5, UR4, URZ, 0x7 ;  /* 0x0000000405057291 */ /* 0x000fe2000f8f383f */
[----:B------:R-:W-:Y:S01]  /*1330*/  LOP3.LUT R3, R3, 0x30, RZ, 0xc0, !PT ;  /* 0x0000003003037812 */ /* 0x000fe200078ec0ff */
[----:B------:R-:W-:Y:S01]  /*1340*/  IMAD R92, R92, -0x2, R5 ;  /* 0xfffffffe5c5c7824 */ /* 0x000fe200078e0205 */
[--C-:B------:R-:W-:Y:S01]  /*1350*/  LOP3.LUT R88, R7, 0x40, R0.reuse, 0xe2, !PT ;  /* 0x0000004007587812 */ /* 0x100fe200078ee200 */
[----:B------:R-:W-:Y:S01]  /*1360*/  USHF.R.S32.HI UR43, URZ, 0x7, UR5 ;  /* 0x000000073f2b7899 */ /* 0x000fe20008011405 */
[----:B------:R-:W-:Y:S01]  /*1370*/  IADD3 R5, RZ, -R3, -R0 ;  /* 0x80000003ff057210 */ /* 0x000fe20007ffe800 */
[----:B------:R-:W-:Y:S01]  /*1380*/  IMAD.MOV.U32 R0, RZ, RZ, -0x1 ;  /* 0xffffffffff007424 */ /* 0x000fe200078e00ff */
[----:B------:R-:W-:Y:S01]  /*1390*/  LOP3.LUT R95, R94, 0x80, RZ, 0xc0, !PT ;  /* 0x000000805e5f7812 */ /* 0x000fe200078ec0ff */
[----:B------:R-:W-:Y:S01]  /*13a0*/  UISETP.LT.AND UP0, UPT, UR43, 0x1, UPT ;  /* 0x000000012b00788c */ /* 0x000fe2000bf01270 */
[----:B------:R-:W-:Y:S01]  /*13b0*/  IMAD.MOV.U32 R4, RZ, RZ, 0x1 ;  /* 0x00000001ff047424 */ /* 0x000fe200078e00ff */
[----:B------:R-:W-:Y:S01]  /*13c0*/  ULDC UR4, c[0x0][0x284] ;  /* 0x0000a10000047ab9 */ /* 0x000fe20000000800 */
[----:B------:R-:W-:Y:S01]  /*13d0*/  IMAD R5, R8, -0x40, R5 ;  /* 0xffffffc008057824 */ /* 0x000fe200078e0205 */
[----:B--2---:R-:W-:Y:S01]  /*13e0*/  SHF.L.U32 R0, R0, R93, RZ ;  /* 0x0000005d00007219 */ /* 0x004fe200000006ff */
[----:B------:R-:W-:Y:S01]  /*13f0*/  USEL UR44, UR43, 0x1, UP0 ;  /* 0x000000012b2c7887 */ /* 0x000fe20008000000 */
[----:B------:R-:W-:Y:S01]  /*1400*/  LOP3.LUT R88, R88, R3, RZ, 0xfc, !PT ;  /* 0x0000000358587212 */ /* 0x000fe200078efcff */
[----:B------:R-:W-:Y:S01]  /*1410*/  IMAD.SHL.U32 R94, R94, 0x2, RZ ;  /* 0x000000025e5e7824 */ /* 0x000fe200078e00ff */
[----:B------:R-:W-:Y:S01]  /*1420*/  SHF.L.U32 R93, R4, R93, RZ ;  /* 0x0000005d045d7219 */ /* 0x000fe200000006ff */
[----:B------:R-:W-:Y:S01]  /*1430*/  VIADD R98, R5, UR4 ;  /* 0x0000000405627c36 */ /* 0x000fe20008000000 */
[----:B------:R-:W-:Y:S01]  /*1440*/  SHF.R.U32.HI R95, RZ, 0x7, R95 ;  /* 0x00000007ff5f7819 */ /* 0x000fe2000001165f */
[----:B------:R-:W-:Y:S01]  /*1450*/  IMAD.MOV.U32 R89, RZ, RZ, RZ ;  /* 0x000000ffff597224 */ /* 0x000fe200078e00ff */
[----:B------:R-:W-:Y:S01]  /*1460*/  LOP3.LUT R97, RZ, R0, RZ, 0x33, !PT ;  /* 0x00000000ff617212 */ /* 0x000fe200078e33ff */
[----:B0-----:R-:W-:Y:S01]  /*1470*/  VIADD R96, R96, 0xffffffff ;  /* 0xffffffff60607836 */ /* 0x001fe20000000000 */
[----:B------:R-:W-:Y:S01]  /*1480*/  UIADD3 UR44, UR43, -UR44, URZ ;  /* 0x8000002c2b2c7290 */ /* 0x000fe2000fffe03f */
[----:B------:R-:W-:Y:S01]  /*1490*/  UMOV UR40, URZ ;  /* 0x0000003f00287c82 */ /* 0x000fe20008000000 */
[----:B------:R-:W-:-:S10]  /*14a0*/  UMOV UR41, URZ ;  /* 0x0000003f00297c82 */ /* 0x000fd40008000000 */
.L_x_168:
[----:B0-----:R-:W0:Y:S01]  /*14b0*/  SHFL.IDX PT, R0, R95, RZ, 0x1f ;  /* 0x00001fff5f007589 */ /* 0x001e2200000e0000 */
[----:B-1----:R-:W1:Y:S01]  /*14c0*/  S2UR UR7, SR_CgaCtaId ;  /* 0x00000000000779c3 */ /* 0x002e620000008800 */
[----:B------:R-:W-:Y:S01]  /*14d0*/  UMOV UR6, 0x400 ;  /* 0x0000040000067882 */ /* 0x000fe20000000000 */
[----:B0-----:R-:W-:Y:S01]  /*14e0*/  R2UR UR4, R0 ;  /* 0x00000000000472ca */ /* 0x001fe200000e0000 */
[----:B-1----:R-:W-:-:S12]  /*14f0*/  ULEA UR6, UR7, UR6, 0x18 ;  /* 0x0000000607067291 */ /* 0x002fd8000f8ec03f */
[----:B------:R-:W-:-:S04]  /*1500*/  ULEA.HI UR5, UR4, UR4, URZ, 0x1 ;  /* 0x0000000404057291 */ /* 0x000fc8000f8f083f */
[----:B------:R-:W-:-:S04]  /*1510*/  ULOP3.LUT UR5, UR5, 0x7fffe, URZ, 0xc0, !UPT ;  /* 0x0007fffe05057892 */ /* 0x000fc8000f8ec03f */
[----:B------:R-:W-:-:S03]  /*1520*/  UIADD3 UR5, UR4, -UR5, URZ ;  /* 0x8000000504057290 */ /* 0x000fc6000fffe03f */
[----:B------:R-:W-:Y:S01]  /*1530*/  ULDC UR4, c[0x0][0x28c] ;  /* 0x0000a30000047ab9 */ /* 0x000fe20000000800 */
[----:B------:R-:W-:Y:S01]  /*1540*/  ULEA UR5, UR5, UR6, 0xd ;  /* 0x0000000605057291 */ /* 0x000fe2000f8e683f */
[----:B------:R-:W-:-:S03]  /*1550*/  ISETP.LT.AND P0, PT, RZ, UR4, PT ;  /* 0x00000004ff007c0c */ /* 0x000fc6000bf01270 */
[----:B------:R-:W-:-:S04]  /*1560*/  UIADD3 UR5, UR5, 0x180, URZ ;  /* 0x0000018005057890 */ /* 0x000fc8000fffe03f */
[----:B------:R-:W-:-:S04]  /*1570*/  USHF.R.U32.HI UR5, URZ, 0x4, UR5 ;  /* 0x000000043f057899 */ /* 0x000fc80008011605 */
[----:B------:R-:W-:-:S04]  /*1580*/  ULOP3.LUT UR5, UR5, 0x3fff, URZ, 0xc0, !UPT ;  /* 0x00003fff05057892 */ /* 0x000fc8000f8ec03f */
[----:B------:R-:W-:Y:S01]  /*1590*/  ULOP3.LUT UR45, UR5, 0x10000, URZ, 0xfc, !UPT ;  /* 0x00010000052d7892 */ /* 0x000fe2000f8efc3f */
[----:B----4-:R-:W-:Y:S11]  /*15a0*/  @P0 BRA `(.L_x_17) ;  /* 0x0000000000400947 */ /* 0x010ff60003800000 */
[----:B------:R-:W-:Y:S01]  /*15b0*/  MOV R0, 0x0 ;  /* 0x0000000000007802 */ /* 0x000fe20000000f00 */
[----:B------:R-:W-:Y:S01]  /*15c0*/  ULDC.64 UR4, c[0x4][0x68] ;  /* 0x01001a0000047ab9 */ /* 0x000fe20000000a00 */
[----:B------:R-:W-:Y:S01]  /*15d0*/  ULDC.64 UR6, c[0x4][0x8] ;  /* 0x0100020000067ab9 */ /* 0x000fe20000000a00 */
[----:B------:R-:W-:Y:S01]  /*15e0*/  IMAD.U32 R4, RZ, RZ, UR4 ;  /* 0x00000004ff047e24 */ /* 0x000fe2000f8e00ff */
[----:B------:R0:W1:Y:S01]  /*15f0*/  LDC.64 R14, c[0x4][R0] ;  /* 0x01000000000e7b82 */ /* 0x0000620000000a00 */
[----:B------:R-:W-:Y:S01]  /*1600*/  IMAD.U32 R5, RZ, RZ, UR5 ;  /* 0x00000005ff057e24 */ /* 0x000fe2000f8e00ff */
[----:B------:R-:W-:Y:S01]  /*1610*/  ULDC.64 UR4, c[0x4][0x70] ;  /* 0x01001c0000047ab9 */ /* 0x000fe20000000a00 */
[----:B------:R-:W-:Y:S02]  /*1620*/  IMAD.U32 R10, RZ, RZ, UR6 ;  /* 0x00000006ff0a7e24 */ /* 0x000fe4000f8e00ff */
[----:B------:R-:W-:Y:S02]  /*1630*/  IMAD.U32 R6, RZ, RZ, UR4 ;  /* 0x00000004ff067e24 */ /* 0x000fe4000f8e00ff */
[----:B------:R-:W-:-:S02]  /*1640*/  IMAD.U32 R7, RZ, RZ, UR5 ;  /* 0x00000005ff077e24 */ /* 0x000fc4000f8e00ff */
[----:B------:R-:W-:Y:S02]  /*1650*/  IMAD.U32 R11, RZ, RZ, UR7 ;  /* 0x00000007ff0b7e24 */ /* 0x000fe4000f8e00ff */
[----:B------:R-:W-:Y:S02]  /*1660*/  IMAD.MOV.U32 R8, RZ, RZ, 0x1e1 ;  /* 0x000001e1ff087424 */ /* 0x000fe400078e00ff */
[----:B------:R-:W-:Y:S02]  /*1670*/  IMAD.MOV.U32 R12, RZ, RZ, 0x1 ;  /* 0x00000001ff0c7424 */ /* 0x000fe400078e00ff */
[----:B0-----:R-:W-:-:S07]  /*1680*/  IMAD.MOV.U32 R13, RZ, RZ, RZ ;  /* 0x000000ffff0d7224 */ /* 0x001fce00078e00ff */
[----:B------:R-:W-:-:S07]  /*1690*/  LEPC R20, `(.L_x_17) ;  /* 0x000000001014794e */ /* 0x000fce0000000000 */
[----:B-1---5:R-:W-:Y:S05]  /*16a0*/  CALL.ABS.NOINC R14 ;  /* 0x000000000e007343 */ /* 0x022fea0003c00000 */
.L_x_17:
[----:B------:R-:W-:-:S04]  /*16b0*/  LOP3.LUT R0, R18, 0x1, RZ, 0xfc, !PT ;  /* 0x0000000112007812 */ /* 0x000fc800078efcff */
[----:B------:R-:W-:-:S13]  /*16c0*/  ISETP.NE.AND P0, PT, R0, 0x3, PT ;  /* 0x000000030000780c */ /* 0x000fda0003f05270 */
[----:B------:R-:W-:Y:S05]  /*16d0*/  @!P0 BRA `(.L_x_18) ;  /* 0x0000000000048947 */ /* 0x000fea0003800000 */
[----:B------:R-:W-:Y:S01]  /*16e0*/  BPT.TRAP 0x1 ;  /* 0x000000040000795c */ /* 0x000fe20000300000 */
.L_x_18:
[----:B------:R-:W0:Y:S01]  /*16f0*/  S2UR UR5, SR_CgaCtaId ;  /* 0x00000000000579c3 */ /* 0x000e220000008800 */
[----:B------:R-:W-:Y:S01]  /*1700*/  UMOV UR4, 0x400 ;  /* 0x0000040000047882 */ /* 0x000fe20000000000 */
[----:B------:R-:W-:Y:S02]  /*1710*/  IMAD.U32 R0, RZ, RZ, UR40 ;  /* 0x00000028ff007e24 */ /* 0x000fe4000f8e00ff */
[----:B------:R-:W-:-:S03]  /*1720*/  IMAD.U32 R3, RZ, RZ, UR41 ;  /* 0x00000029ff037e24 */ /* 0x000fc6000f8e00ff */
[----:B------:R-:W-:Y:S01]  /*1730*/  SHF.L.U32 R0, R0, 0x1f, RZ ;  /* 0x0000001f00007819 */ /* 0x000fe200000006ff */
[----:B0-----:R-:W-:-:S06]  /*1740*/  ULEA UR4, UR5, UR4, 0x18 ;  /* 0x0000000405047291 */ /* 0x001fcc000f8ec03f */
[----:B------:R-:W-:-:S04]  /*1750*/  IMAD.U32 R6, RZ, RZ, UR4 ;  /* 0x00000004ff067e24 */ /* 0x000fc8000f8e00ff */
[----:B------:R-:W-:-:S04]  /*1760*/  IMAD R3, R3, 0x8, R6 ;  /* 0x0000000803037824 */ /* 0x000fc800078e0206 */
[----:B------:R0:W1:Y:S01]  /*1770*/  SYNCS.PHASECHK.TRANS64.TRYWAIT P1, [R3+URZ], R0 ;  /* 0x00000000030075a7 */ /* 0x000062000802017f */
[----:B------:R-:W-:Y:S05]  /*1780*/  @!P0 BRA `(.L_x_19) ;  /* 0x0000000000048947 */ /* 0x000fea0003800000 */
[----:B------:R-:W-:Y:S01]  /*1790*/  BPT.TRAP 0x1 ;  /* 0x000000040000795c */ /* 0x000fe20000300000 */
.L_x_19:
[----:B------:R-:W-:-:S05]  /*17a0*/  IMAD.U32 R4, RZ, RZ, UR44 ;  /* 0x0000002cff047e24 */ /* 0x000fca000f8e00ff */
[----:B------:R-:W-:Y:S01]  /*17b0*/  ISETP.GE.AND P2, PT, R4, 0x1, PT ;  /* 0x000000010400780c */ /* 0x000fe20003f46270 */
[----:B-1----:R-:W-:-:S12]  /*17c0*/  @P1 BRA `(.L_x_20) ;  /* 0x0000000000081947 */ /* 0x002fd80003800000 */
[----:B------:R-:W1:Y:S02]  /*17d0*/  SYNCS.PHASECHK.TRANS64.TRYWAIT P1, [R3+URZ], R0 ;  /* 0x00000000030075a7 */ /* 0x000e64000802017f */
[----:B-1----:R-:W-:Y:S05]  /*17e0*/  @!P1 BRA `(.L_x_21) ;  /* 0x0000005800bc9947 */ /* 0x002fea0003800000 */
.L_x_20:
[----:B------:R-:W-:Y:S05]  /*17f0*/  WARPSYNC.ALL ;  /* 0x0000000000007948 */ /* 0x000fea0003800000 */
[----:B------:R-:W-:Y:S01]  /*1800*/  R2UR UR4, R6 ;  /* 0x00000000060472ca */ /* 0x000fe200000e0000 */
[----:B------:R-:W-:Y:S01]  /*1810*/  ULEA UR5, UR41, UR45, 0xa ;  /* 0x0000002d29057291 */ /* 0x000fe2000f8e503f */
[----:B------:R-:W-:Y:S01]  /*1820*/  WARPGROUP.ARRIVE ;  /* 0x00000000000079c5 */ /* 0x000fe20000000000 */
[----:B------:R-:W-:Y:S01]  /*1830*/  UMOV UR9, 0x40000040 ;  /* 0x4000004000097882 */ /* 0x000fe20000000000 */
[----:B------:R-:W-:-:S04]  /*1840*/  UMOV UR11, 0x40000040 ;  /* 0x40000040000b7882 */ /* 0x000fc80000000000 */
[----:B------:R-:W-:-:S05]  /*1850*/  UMOV UR8, UR5 ;  /* 0x0000000500087c82 */ /* 0x000fca0008000000 */
[----:B------:R-:W-:-:S04]  /*1860*/  UIADD3 UR4, UR4, 0x1c180, URZ ;  /* 0x0001c18004047890 */ /* 0x000fc8000fffe03f */
[----:B------:R-:W-:-:S04]  /*1870*/  USHF.R.U32.HI UR4, URZ, 0x4, UR4 ;  /* 0x000000043f047899 */ /* 0x000fc80008011604 */
[----:B------:R-:W-:-:S04]  /*1880*/  ULOP3.LUT UR4, UR4, 0x3fff, URZ, 0xc0, !UPT ;  /* 0x00003fff04047892 */ /* 0x000fc8000f8ec03f */
[----:B------:R-:W-:-:S04]  /*1890*/  ULOP3.LUT UR4, UR4, 0x10000, URZ, 0xfc, !UPT ;  /* 0x0001000004047892 */ /* 0x000fc8000f8efc3f */
[----:B------:R-:W-:-:S07]  /*18a0*/  ULEA UR6, UR41, UR4, 0xa ;  /* 0x0000000429067291 */ /* 0x000fce000f8e503f */
[----:B------:R-:W-:Y:S02]  /*18b0*/  UMOV UR10, UR6 ;  /* 0x00000006000a7c82 */ /* 0x000fe40008000000 */
[----:B------:R-:W-:Y:S01]  /*18c0*/  IGMMA.64x128x32.S8.S8 R24, gdesc[UR8], RZ, !UPT, gsb0 ;  /* 0x03600000081879f1 */ /* 0x000fe2000c0410ff */
[----:B------:R-:W-:Y:S02]  /*18d0*/  UIADD3 UR8, UR5, 0x2, URZ ;  /* 0x0000000205087890 */ /* 0x000fe4000fffe03f */
[----:B------:R-:W-:Y:S01]  /*18e0*/  UIADD3 UR10, UR6, 0x2, URZ ;  /* 0x00000002060a7890 */ /* 0x000fe2000fffe03f */
[----:B------:R-:W-:Y:S01]  /*18f0*/  UMOV UR9, 0x40000040 ;  /* 0x4000004000097882 */ /* 0x000fe20000000000 */
[----:B------:R-:W-:Y:S01]  /*1900*/  UMOV UR11, 0x40000040 ;  /* 0x40000040000b7882 */ /* 0x000fe20000000000 */
[----:B------:R-:W-:Y:S02]  /*1910*/  WARPGROUP.DEPBAR.LE gsb0, 0x0 ;  /* 0x00008000000079c5 */ /* 0x000fe40000010000 */
[----:B------:R-:W-:-:S06]  /*1920*/  WARPGROUP.ARRIVE ;  /* 0x00000000000079c5 */ /* 0x000fcc0000000000 */
[----:B------:R-:W-:Y:S01]  /*1930*/  IGMMA.64x128x32.S8.S8 R24, gdesc[UR8], R24, gsb0 ;  /* 0x03600000081879f1 */ /* 0x000fe20008041018 */
        /* <DEDUP_REMOVED lines=13> */
[----:B------:R-:W-:Y:S03]  /*1a10*/  IGMMA.64x128x32.S8.S8 R24, gdesc[UR8], R24, gsb0 ;  /* 0x03600000081879f1 */ /* 0x000fe60008041018 */
[----:B------:R-:W-:Y:S02]  /*1a20*/  WARPGROUP.DEPBAR.LE gsb0, 0x0 ;  /* 0x00008000000079c5 */ /* 0x000fe40000010000 */
[----:B------:R-:W-:Y:S05]  /*1a30*/  @!P2 BRA `(.L_x_22) ;  /* 0x000000040028a947 */ /* 0x000fea0003800000 */
[----:B------:R-:W-:Y:S01]  /*1a40*/  UIADD3 UR5, UR41, 0x1, URZ ;  /* 0x0000000129057890 */ /* 0x000fe2000fffe03f */
[----:B01----:R-:W-:Y:S02]  /*1a50*/  IMAD.U32 R0, RZ, RZ, UR44 ;  /* 0x0000002cff007e24 */ /* 0x003fe4000f8e00ff */
[----:B------:R-:W-:Y:S01]  /*1a60*/  IMAD.U32 R3, RZ, RZ, UR41 ;  /* 0x00000029ff037e24 */ /* 0x000fe2000f8e00ff */
[----:B------:R-:W-:-:S04]  /*1a70*/  UISETP.NE.AND UP0, UPT, UR5, 0x7, UPT ;  /* 0x000000070500788c */ /* 0x000fc8000bf05270 */
[----:B------:R-:W-:Y:S02]  /*1a80*/  USEL UR6, URZ, 0x1, UP0 ;  /* 0x000000013f067887 */ /* 0x000fe40008000000 */
[----:B------:R-:W-:Y:S02]  /*1a90*/  USEL UR5, UR5, URZ, UP0 ;  /* 0x0000003f05057287 */ /* 0x000fe40008000000 */
[----:B------:R-:W-:-:S06]  /*1aa0*/  ULOP3.LUT UR6, UR40, UR6, URZ, 0x3c, !UPT ;  /* 0x0000000628067292 */ /* 0x000fcc000f8e3c3f */
[----:B------:R-:W-:-:S07]  /*1ab0*/  IMAD.U32 R7, RZ, RZ, UR6 ;  /* 0x00000006ff077e24 */ /* 0x000fce000f8e00ff */
.L_x_29:
[----:B------:R-:W-:Y:S05]  /*1ac0*/  @!P0 BRA `(.L_x_23) ;  /* 0x0000000000048947 */ /* 0x000fea0003800000 */
[----:B------:R-:W-:Y:S01]  /*1ad0*/  BPT.TRAP 0x1 ;  /* 0x000000040000795c */ /* 0x000fe20000300000 */
.L_x_23:
[----:B------:R-:W0:Y:S01]  /*1ae0*/  S2UR UR7, SR_CgaCtaId ;  /* 0x00000000000779c3 */ /* 0x000e220000008800 */
[----:B------:R-:W-:Y:S01]  /*1af0*/  UMOV UR6, 0x400 ;  /* 0x0000040000067882 */ /* 0x000fe20000000000 */
[----:B------:R-:W-:Y:S01]  /*1b00*/  IMAD.U32 R5, RZ, RZ, UR5 ;  /* 0x00000005ff057e24 */ /* 0x000fe2000f8e00ff */
[----:B------:R-:W-:Y:S01]  /*1b10*/  SHF.L.U32 R4, R7, 0x1f, RZ ;  /* 0x0000001f07047819 */ /* 0x000fe200000006ff */
[----:B0-----:R-:W-:-:S06]  /*1b20*/  ULEA UR6, UR7, UR6, 0x18 ;  /* 0x0000000607067291 */ /* 0x001fcc000f8ec03f */
[----:B------:R-:W-:-:S04]  /*1b30*/  IMAD.U32 R6, RZ, RZ, UR6 ;  /* 0x00000006ff067e24 */ /* 0x000fc8000f8e00ff */
[----:B------:R-:W-:-:S04]  /*1b40*/  IMAD R5, R5, 0x8, R6 ;  /* 0x0000000805057824 */ /* 0x000fc800078e0206 */
[----:B------:R0:W1:Y:S01]  /*1b50*/  SYNCS.PHASECHK.TRANS64.TRYWAIT P1, [R5+URZ], R4 ;  /* 0x00000004050075a7 */ /* 0x000062000802017f */
[----:B------:R-:W-:Y:S05]  /*1b60*/  @!P0 BRA `(.L_x_24) ;  /* 0x0000000000048947 */ /* 0x000fea0003800000 */
[----:B------:R-:W-:Y:S01]  /*1b70*/  BPT.TRAP 0x1 ;  /* 0x000000040000795c */ /* 0x000fe20000300000 */
.L_x_24:
[----:B-1----:R-:W-:Y:S05]  /*1b80*/  @P1 BRA `(.L_x_25) ;  /* 0x0000000000081947 */ /* 0x002fea0003800000 */
[----:B------:R-:W1:Y:S02]  /*1b90*/  SYNCS.PHASECHK.TRANS64.TRYWAIT P1, [R5+URZ], R4 ;  /* 0x00000004050075a7 */ /* 0x000e64000802017f */
[----:B-1----:R-:W-:Y:S05]  /*1ba0*/  @!P1 BRA `(.L_x_26) ;  /* 0x0000005400e09947 */ /* 0x002fea0003800000 */
.L_x_25:
[----:B------:R-:W-:Y:S01]  /*1bb0*/  ULEA UR6, UR5, UR45, 0xa ;  /* 0x0000002d05067291 */ /* 0x000fe2000f8e503f */
[----:B------:R-:W-:Y:S01]  /*1bc0*/  WARPGROUP.ARRIVE ;  /* 0x00000000000079c5 */ /* 0x000fe20000000000 */
[----:B------:R-:W-:Y:S01]  /*1bd0*/  ULEA UR7, UR5, UR4, 0xa ;  /* 0x0000000405077291 */ /* 0x000fe2000f8e503f */
[----:B------:R-:W-:Y:S01]  /*1be0*/  UMOV UR9, 0x40000040 ;  /* 0x4000004000097882 */ /* 0x000fe20000000000 */
[----:B------:R-:W-:-:S03]  /*1bf0*/  UMOV UR11, 0x40000040 ;  /* 0x40000040000b7882 */ /* 0x000fc60000000000 */
[----:B------:R-:W-:Y:S02]  /*1c00*/  UMOV UR8, UR6 ;  /* 0x0000000600087c82 */ /* 0x000fe40008000000 */
[----:B------:R-:W-:Y:S02]  /*1c10*/  UMOV UR10, UR7 ;  /* 0x00000007000a7c82 */ /* 0x000fe40008000000 */
[----:B------:R-:W-:Y:S01]  /*1c20*/  IGMMA.64x128x32.S8.S8 R24, gdesc[UR8], R24, gsb0 ;  /* 0x03600000081879f1 */ /* 0x000fe20008041018 */
[----:B------:R-:W-:Y:S02]  /*1c30*/  UIADD3 UR8, UR6, 0x2, URZ ;  /* 0x0000000206087890 */ /* 0x000fe4000fffe03f */
[----:B------:R-:W-:Y:S01]  /*1c40*/  UIADD3 UR10, UR7, 0x2, URZ ;  /* 0x00000002070a7890 */ /* 0x000fe2000fffe03f */
[----:B------:R-:W-:Y:S01]  /*1c50*/  UMOV UR9, 0x40000040 ;  /* 0x4000004000097882 */ /* 0x000fe20000000000 */
[----:B------:R-:W-:Y:S01]  /*1c60*/  UMOV UR11, 0x40000040 ;  /* 0x40000040000b7882 */ /* 0x000fe20000000000 */
[----:B------:R-:W-:-:S02]  /*1c70*/  WARPGROUP.DEPBAR.LE gsb0, 0x0 ;  /* 0x00008000000079c5 */ /* 0x000fc40000010000 */
        /* <DEDUP_REMOVED lines=18> */
[----:B------:R-:W-:Y:S01]  /*1da0*/  BPT.TRAP 0x1 ;  /* 0x000000040000795c */ /* 0x000fe20000300000 */
.L_x_27:
[----:B------:R-:W-:-:S13]  /*1db0*/  ISETP.NE.AND P1, PT, R22, RZ, PT ;  /* 0x000000ff1600720c */ /* 0x000fda0003f25270 */
[----:B01----:R-:W-:-:S04]  /*1dc0*/  @P1 IMAD R4, R3, 0x8, R6 ;  /* 0x0000000803041824 */ /* 0x003fc800078e0206 */
[----:B------:R-:W-:-:S05]  /*1dd0*/  @P1 VIADD R4, R4, 0x38 ;  /* 0x0000003804041836 */ /* 0x000fca0000000000 */
[----:B------:R-:W-:-:S04]  /*1de0*/  @P1 PRMT R4, R19, 0x654, R4 ;  /* 0x0000065413041816 */ /* 0x000fc80000000004 */
[----:B------:R0:W-:Y:S01]  /*1df0*/  @P1 SYNCS.ARRIVE.TRANS64.RED.A1T0 RZ, [R4+URZ], RZ ;  /* 0x000000ff04ff19a7 */ /* 0x0001e2000810043f */
[----:B------:R-:W-:-:S13]  /*1e00*/  ISETP.GT.U32.AND P1, PT, R18, 0x1, PT ;  /* 0x000000011200780c */ /* 0x000fda0003f24070 */
[----:B0-----:R-:W-:Y:S05]  /*1e10*/  @P1 BRA `(.L_x_28) ;  /* 0x0000000000041947 */ /* 0x001fea0003800000 */
[----:B------:R-:W-:Y:S01]  /*1e20*/  BPT.TRAP 0x1 ;  /* 0x000000040000795c */ /* 0x000fe20000300000 */
.L_x_28:
[----:B------:R-:W-:Y:S01]  /*1e30*/  UIADD3 UR5, UR5, 0x1, URZ ;  /* 0x0000000105057890 */ /* 0x000fe2000fffe03f */
[C---:B------:R-:W-:Y:S01]  /*1e40*/  ISETP.GT.AND P2, PT, R0.reuse, 0x1, PT ;  /* 0x000000010000780c */ /* 0x040fe20003f44270 */
[----:B------:R-:W-:Y:S02]  /*1e50*/  VIADD R3, R3, 0x1 ;  /* 0x0000000103037836 */ /* 0x000fe40000000000 */
[----:B------:R-:W-:Y:S01]  /*1e60*/  UISETP.NE.AND UP0, UPT, UR5, 0x7, UPT ;  /* 0x000000070500788c */ /* 0x000fe2000bf05270 */
[----:B------:R-:W-:Y:S02]  /*1e70*/  VIADD R0, R0, 0xffffffff ;  /* 0xffffffff00007836 */ /* 0x000fe40000000000 */
[C---:B------:R-:W-:Y:S01]  /*1e80*/  ISETP.NE.AND P1, PT, R3.reuse, 0x7, PT ;  /* 0x000000070300780c */ /* 0x040fe20003f25270 */
[----:B------:R-:W-:Y:S02]  /*1e90*/  USEL UR6, URZ, 0x1, UP0 ;  /* 0x000000013f067887 */ /* 0x000fe40008000000 */
[----:B------:R-:W-:Y:S01]  /*1ea0*/  USEL UR5, UR5, URZ, UP0 ;  /* 0x0000003f05057287 */ /* 0x000fe20008000000 */
[----:B------:R-:W-:-:S03]  /*1eb0*/  SEL R3, R3, RZ, P1 ;  /* 0x000000ff03037207 */ /* 0x000fc60000800000 */
[----:B------:R-:W-:Y:S01]  /*1ec0*/  LOP3.LUT R7, R7, UR6, RZ, 0x3c, !PT ;  /* 0x0000000607077c12 */ /* 0x000fe2000f8e3cff */
[----:B------:R-:W-:Y:S07]  /*1ed0*/  @P2 BRA `(.L_x_29) ;  /* 0xfffffff800f82947 */ /* 0x000fee000383ffff */
.L_x_22:
[----:B01----:R-:W0:Y:S02]  /*1ee0*/  LDC R0, c[0x0][0x28c] ;  /* 0x0000a300ff007b82 */ /* 0x003e240000000800 */
[----:B0-----:R-:W-:-:S13]  /*1ef0*/  ISETP.GE.AND P1, PT, R0, 0x1, PT ;  /* 0x000000010000780c */ /* 0x001fda0003f26270 */
[----:B------:R-:W-:Y:S05]  /*1f00*/  @!P1 BRA `(.L_x_30) ;  /* 0x0000000000509947 */ /* 0x000fea0003800000 */
[----:B------:R-:W-:Y:S05]  /*1f10*/  @!P0 BRA `(.L_x_31) ;  /* 0x0000000000048947 */ /* 0x000fea0003800000 */
[----:B------:R-:W-:Y:S01]  /*1f20*/  BPT.TRAP 0x1 ;  /* 0x000000040000795c */ /* 0x000fe20000300000 */
.L_x_31:
[----:B------:R-:W-:Y:S01]  /*1f30*/  ISETP.NE.AND P0, PT, R22, RZ, PT ;  /* 0x000000ff1600720c */ /* 0x000fe20003f05270 */
[----:B------:R-:W-:Y:S01]  /*1f40*/  BSSY B0, `(.L_x_32) ;  /* 0x000000e000007945 */ /* 0x000fe20003800000 */
[----:B------:R-:W-:-:S11]  /*1f50*/  ISETP.GT.U32.AND P1, PT, R18, 0x1, PT ;  /* 0x000000011200780c */ /* 0x000fd60003f24070 */
[----:B------:R-:W-:Y:S05]  /*1f60*/  @!P0 BRA `(.L_x_33) ;  /* 0x00000000002c8947 */ /* 0x000fea0003800000 */
[----:B------:R-:W-:-:S04]  /*1f70*/  UIADD3 UR6, UR44, UR41, URZ ;  /* 0x000000292c067290 */ /* 0x000fc8000fffe03f */
[----:B------:R-:W-:-:S04]  /*1f80*/  UIMAD.WIDE.U32 UR4, UR6, 0x24924925, URZ ;  /* 0x24924925060478a5 */ /* 0x000fc8000f8e003f */
[----:B------:R-:W-:-:S04]  /*1f90*/  UIADD3 UR4, UR6, -UR5, URZ ;  /* 0x8000000506047290 */ /* 0x000fc8000fffe03f */
[----:B------:R-:W-:-:S04]  /*1fa0*/  ULEA.HI UR4, UR4, UR5, URZ, 0x1f ;  /* 0x0000000504047291 */ /* 0x000fc8000f8ff83f */
[----:B------:R-:W-:-:S04]  /*1fb0*/  USHF.R.U32.HI UR4, URZ, 0x2, UR4 ;  /* 0x000000023f047899 */ /* 0x000fc80008011604 */
[----:B------:R-:W-:-:S06]  /*1fc0*/  UIMAD UR4, UR4, -0x7, UR6 ;  /* 0xfffffff9040478a4 */ /* 0x000fcc000f8e0206 */
[----:B------:R-:W-:-:S04]  /*1fd0*/  IMAD.U32 R3, RZ, RZ, UR4 ;  /* 0x00000004ff037e24 */ /* 0x000fc8000f8e00ff */
[----:B------:R-:W-:-:S04]  /*1fe0*/  IMAD R0, R3, 0x8, R6 ;  /* 0x0000000803007824 */ /* 0x000fc800078e0206 */
[----:B------:R-:W-:-:S05]  /*1ff0*/  VIADD R0, R0, 0x38 ;  /* 0x0000003800007836 */ /* 0x000fca0000000000 */
[----:B------:R-:W-:-:S04]  /*2000*/  PRMT R0, R19, 0x654, R0 ;  /* 0x0000065413007816 */ /* 0x000fc80000000000 */
[----:B------:R0:W-:Y:S03]  /*2010*/  SYNCS.ARRIVE.TRANS64.RED.A1T0 RZ, [R0+URZ], RZ ;  /* 0x000000ff00ff79a7 */ /* 0x0001e6000810043f */
.L_x_33:
[----:B------:R-:W-:Y:S05]  /*2020*/  BSYNC B0 ;  /* 0x0000000000007941 */ /* 0x000fea0003800000 */
.L_x_32:
[----:B------:R-:W-:Y:S05]  /*2030*/  @P1 BRA `(.L_x_30) ;  /* 0x0000000000041947 */ /* 0x000fea0003800000 */
[----:B------:R-:W-:Y:S01]  /*2040*/  BPT.TRAP 0x1 ;  /* 0x000000040000795c */ /* 0x000fe20000300000 */
.L_x_30:
[----:B------:R-:W-:Y:S01]  /*2050*/  UISETP.GE.U32.AND UP1, UPT, UR43, 0x7, UPT ;  /* 0x000000072b00788c */ /* 0x000fe2000bf26070 */
[----:B------:R-:W-:Y:S01]  /*2060*/  IMAD.SHL.U32 R3, R100, 0x80, RZ ;  /* 0x0000008064037824 */ /* 0x000fe200078e00ff */
[----:B------:R-:W-:Y:S01]  /*2070*/  UIADD3 UR41, UR43, UR41, URZ ;  /* 0x000000292b297290 */ /* 0x000fe2000fffe03f */
[----:B------:R-:W-:Y:S01]  /*2080*/  IMAD.SHL.U32 R11, R101, 0x80, RZ ;  /* 0x00000080650b7824 */ /* 0x000fe200078e00ff */
[----:B------:R-:W-:Y:S01]  /*2090*/  ULDC UR7, c[0x0][0x288] ;  /* 0x0000a20000077ab9 */ /* 0x000fe20000000800 */
[----:B0-----:R-:W-:Y:S01]  /*20a0*/  IMAD.MOV.U32 R0, RZ, RZ, -0x1 ;  /* 0xffffffffff007424 */ /* 0x001fe200078e00ff */
[----:B------:R-:W-:Y:S01]  /*20b0*/  UISETP.GT.U32.AND UP0, UPT, UR41, 0x6, UPT ;  /* 0x000000062900788c */ /* 0x000fe2000bf04070 */
[----:B------:R-:W-:-:S03]  /*20c0*/  ISETP.GE.AND P0, PT, R3, UR7, PT ;  /* 0x0000000703007c0c */ /* 0x000fc6000bf06270 */
[----:B------:R-:W-:Y:S02]  /*20d0*/  UISETP.LT.U32.AND UP0, UPT, UR43, 0x7, UP0 ;  /* 0x000000072b00788c */ /* 0x000fe40008701070 */
[----:B------:R-:W-:Y:S02]  /*20e0*/  @UP1 UIMAD.WIDE.U32 UR4, UR41, 0x24924925, URZ ;  /* 0x24924925290418a5 */ /* 0x000fe4000f8e003f */
[----:B------:R-:W-:Y:S02]  /*20f0*/  USEL UR6, URZ, 0x1, !UP0 ;  /* 0x000000013f067887 */ /* 0x000fe4000c000000 */
[----:B------:R-:W-:Y:S02]  /*2100*/  @UP1 UIADD3 UR4, UR41, -UR5, URZ ;  /* 0x8000000529041290 */ /* 0x000fe4000fffe03f */
[----:B------:R-:W-:Y:S02]  /*2110*/  ULOP3.LUT UR40, UR40, UR6, URZ, 0x3c, !UPT ;  /* 0x0000000628287292 */ /* 0x000fe4000f8e3c3f */
[----:B------:R-:W-:-:S03]  /*2120*/  @UP1 ULEA.HI UR4, UR4, UR5, URZ, 0x1f ;  /* 0x0000000504041291 */ /* 0x000fc6000f8ff83f */
[----:B------:R-:W-:Y:S01]  /*2130*/  ULDC UR5, c[0x0][0x284] ;  /* 0x0000a10000057ab9 */ /* 0x000fe20000000800 */
[----:B------:R-:W-:Y:S01]  /*2140*/  @UP1 USHF.R.U32.HI UR4, URZ, 0x2, UR4 ;  /* 0x000000023f041899 */ /* 0x000fe20008011604 */
[----:B------:R-:W-:-:S03]  /*2150*/  ISETP.GE.OR P0, PT, R11, UR5, P0 ;  /* 0x000000050b007c0c */ /* 0x000fc60008706670 */
[----:B------:R-:W-:-:S10]  /*2160*/  @UP1 ULOP3.LUT UR40, UR40, 0x1, UR4, 0x78, !UPT ;  /* 0x0000000128281892 */ /* 0x000fd4000f8e7804 */
[----:B------:R-:W-:Y:S05]  /*2170*/  @P0 BRA `(.L_x_34) ;  /* 0x0000003000c80947 */ /* 0x000fea0003800000 */
[----:B------:R-:W0:Y:S01]  /*2180*/  LDC.64 R12, c[0x0][0x5c8] ;  /* 0x00017200ff0c7b82 */ /* 0x000e220000000a00 */
[----:B------:R-:W-:Y:S01]  /*2190*/  SHF.R.S32.HI R10, RZ, 0x1f, R23 ;  /* 0x0000001fff0a7819 */ /* 0x000fe20000011417 */
[----:B------:R-:W-:Y:S01]  /*21a0*/  ULDC.64 UR4, c[0x0][0x5d0] ;  /* 0x0001740000047ab9 */ /* 0x000fe20000000a00 */
[----:B------:R-:W-:Y:S01]  /*21b0*/  LOP3.LUT R8, R3, 0x6, R94, 0xf8, !PT ;  /* 0x0000000603087812 */ /* 0x000fe200078ef85e */
[----:B------:R-:W-:Y:S01]  /*21c0*/  IMAD.WIDE R14, R101, 0x80, R88 ;  /* 0x00000080650e7825 */ /* 0x000fe200078e0258 */
[----:B------:R-:W-:Y:S02]  /*21d0*/  BSSY B0, `(.L_x_34) ;  /* 0x000032c000007945 */ /* 0x000fe40003800000 */
[----:B------:R-:W-:Y:S01]  /*21e0*/  SHF.R.S32.HI R9, RZ, 0x1f, R8 ;  /* 0x0000001fff097819 */ /* 0x000fe20000011408 */
[----:B------:R-:W-:Y:S02]  /*21f0*/  IMAD R4, R10, UR4, RZ ;  /* 0x000000040a047c24 */ /* 0x000fe4000f8e02ff */
[----:B------:R-:W-:-:S02]  /*2200*/  IMAD.IADD R101, R98, 0x1, -R11 ;  /* 0x0000000162657824 */ /* 0x000fc400078e0a0b */
[C---:B------:R-:W-:Y:S02]  /*2210*/  IMAD R7, R23.reuse, UR5, R4 ;  /* 0x0000000517077c24 */ /* 0x040fe4000f8e0204 */
[----:B------:R-:W-:Y:S01]  /*2220*/  IMAD.WIDE.U32 R4, R23, UR4, R8 ;  /* 0x0000000417047c25 */ /* 0x000fe2000f8e0008 */
[----:B------:R-:W-:-:S03]  /*2230*/  ULDC.64 UR4, c[0x0][0x5c0] ;  /* 0x0001700000047ab9 */ /* 0x000fc60000000a00 */
[----:B------:R-:W-:Y:S02]  /*2240*/  IMAD.IADD R5, R5, 0x1, R7 ;  /* 0x0000000105057824 */ /* 0x000fe400078e0207 */
[----:B------:R-:W-:Y:S02]  /*2250*/  IMAD.IADD R3, R92, 0x1, -R3 ;  /* 0x000000015c037824 */ /* 0x000fe400078e0a03 */
[-C--:B0-----:R-:W-:Y:S02]  /*2260*/  IMAD R6, R15, R12.reuse, RZ ;  /* 0x0000000c0f067224 */ /* 0x081fe400078e02ff */
[----:B------:R-:W-:-:S04]  /*2270*/  IMAD.WIDE.U32 R4, R14, R12, R4 ;  /* 0x0000000c0e047225 */ /* 0x000fc800078e0004 */
[----:B------:R-:W-:Y:S01]  /*2280*/  IMAD R7, R14, R13, R6 ;  /* 0x0000000d0e077224 */ /* 0x000fe200078e0206 */
[----:B------:R-:W-:-:S04]  /*2290*/  IADD3 R4, P0, R4, UR4, RZ ;  /* 0x0000000404047c10 */ /* 0x000fc8000ff1e0ff */
[----:B------:R-:W-:Y:S02]  /*22a0*/  IADD3.X R5, R5, UR5, R7, P0, !PT ;  /* 0x0000000505057c10 */ /* 0x000fe400087fe407 */
[----:B-----5:R-:W-:Y:S02]  /*22b0*/  ISETP.NE.AND P0, PT, R91, RZ, PT ;  /* 0x000000ff5b00720c */ /* 0x020fe40003f05270 */
[----:B------:R-:W-:-:S04]  /*22c0*/  LEA R6, P1, R12, R4, 0x3 ;  /* 0x000000040c067211 */ /* 0x000fc800078218ff */
[----:B------:R-:W-:-:S07]  /*22d0*/  LEA.HI.X R7, R12, R5, R13, 0x3, P1 ;  /* 0x000000050c077211 */ /* 0x000fce00008f1c0d */
[----:B------:R-:W-:Y:S05]  /*22e0*/  @!P0 BRA `(.L_x_35) ;  /* 0x0000002400608947 */ /* 0x000fea0003800000 */
[----:B------:R-:W0:Y:S01]  /*22f0*/  LDC.64 R102, c[0x0][0x5b0] ;  /* 0x00016c00ff667b82 */ /* 0x000e220000000a00 */
[----:B------:R-:W-:Y:S01]  /*2300*/  ULDC.64 UR4, c[0x0][0x5b8] ;  /* 0x00016e0000047ab9 */ /* 0x000fe20000000a00 */
[----:B------:R-:W-:Y:S01]  /*2310*/  ISETP.GE.AND P1, PT, R101, 0x1, PT ;  /* 0x000000016500780c */ /* 0x000fe20003f26270 */
[----:B------:R-:W-:Y:S01]  /*2320*/  IMAD R10, R10, UR4, RZ ;  /* 0x000000040a0a7c24 */ /* 0x000fe2000f8e02ff */
[----:B------:R-:W-:Y:S01]  /*2330*/  BSSY B1, `(.L_x_36) ;  /* 0x000000e000017945 */ /* 0x000fe20003800000 */
[----:B------:R-:W-:Y:S01]  /*2340*/  IMAD.WIDE.U32 R20, R23, UR4, R8 ;  /* 0x0000000417147c25 */ /* 0x000fe2000f8e0008 */
[----:B------:R-:W-:Y:S02]  /*2350*/  ISETP.LT.OR P5, PT, R3, 0x1, !P1 ;  /* 0x000000010300780c */ /* 0x000fe40004fa1670 */
[----:B------:R-:W1:Y:S01]  /*2360*/  LDC.64 R104, c[0x0][0x5a8] ;  /* 0x00016a00ff687b82 */ /* 0x000e620000000a00 */
[----:B------:R-:W-:Y:S02]  /*2370*/  IMAD R13, R23, UR5, R10 ;  /* 0x00000005170d7c24 */ /* 0x000fe4000f8e020a */
[----:B------:R-:W-:-:S02]  /*2380*/  IMAD.MOV.U32 R12, RZ, RZ, R20 ;  /* 0x000000ffff0c7224 */ /* 0x000fc400078e0014 */
[----:B------:R-:W-:Y:S02]  /*2390*/  IMAD.IADD R13, R21, 0x1, R13 ;  /* 0x00000001150d7824 */ /* 0x000fe400078e020d */
[-C--:B0-----:R-:W-:Y:S02]  /*23a0*/  IMAD R10, R15, R102.reuse, RZ ;  /* 0x000000660f0a7224 */ /* 0x081fe400078e02ff */
[----:B------:R-:W-:-:S04]  /*23b0*/  IMAD.WIDE.U32 R8, R14, R102, R12 ;  /* 0x000000660e087225 */ /* 0x000fc800078e000c */
[----:B------:R-:W-:Y:S01]  /*23c0*/  IMAD R23, R14, R103, R10 ;  /* 0x000000670e177224 */ /* 0x000fe200078e020a */
[----:B-1----:R-:W-:-:S04]  /*23d0*/  IADD3 R8, P0, R8, R104, RZ ;  /* 0x0000006808087210 */ /* 0x002fc80007f1e0ff */
[----:B------:R-:W-:Y:S01]  /*23e0*/  IADD3.X R9, R105, R9, R23, P0, !PT ;  /* 0x0000000969097210 */ /* 0x000fe200007fe417 */
[----:B------:R-:W-:Y:S08]  /*23f0*/  @P5 BRA `(.L_x_37) ;  /* 0x0000000000045947 */ /* 0x000ff00003800000 */
[----:B------:R0:W5:Y:S02]  /*2400*/  LDG.E.U8 R99, desc[UR38][R8.64] ;  /* 0x0000002608637981 */ /* 0x000164000c1e1100 */
.L_x_37:
[----:B------:R-:W-:Y:S05]  /*2410*/  BSYNC B1 ;  /* 0x0000000000017941 */ /* 0x000fea0003800000 */
.L_x_36:
[----:B-----5:R-:W-:Y:S01]  /*2420*/  LOP3.LUT R15, R99, 0xffff, RZ, 0xc0, !PT ;  /* 0x0000ffff630f7812 */ /* 0x020fe200078ec0ff */
[C---:B------:R-:W-:Y:S01]  /*2430*/  IMAD.SHL.U32 R10, R102.reuse, 0x8, RZ ;  /* 0x00000008660a7824 */ /* 0x040fe200078e00ff */
[----:B------:R-:W-:Y:S01]  /*2440*/  ISETP.LT.OR P2, PT, R3, 0x2, !P1 ;  /* 0x000000020300780c */ /* 0x000fe20004f41670 */
[----:B------:R-:W-:Y:S01]  /*2450*/  BSSY B1, `(.L_x_38) ;  /* 0x000000e000017945 */ /* 0x000fe20003800000 */
[----:B------:R-:W-:Y:S02]  /*2460*/  PRMT R100, R15, 0x8880, RZ ;  /* 0x000088800f647816 */ /* 0x000fe400000000ff */
[----:B------:R-:W-:Y:S02]  /*2470*/  SHF.L.U64.HI R11, R102, 0x3, R103 ;  /* 0x00000003660b7819 */ /* 0x000fe40000010267 */
[----:B------:R-:W-:Y:S01]  /*2480*/  ISETP.GE.AND P0, PT, R101, 0x9, PT ;  /* 0x000000096500780c */ /* 0x000fe20003f06270 */
[----:B------:R-:W-:Y:S02]  /*2490*/  IMAD R15, R100, R91, RZ ;  /* 0x0000005b640f7224 */ /* 0x000fe400078e02ff */
[----:B------:R-:W-:-:S04]  /*24a0*/  IMAD.WIDE.U32 R10, R14, R102, R10 ;  /* 0x000000660e0a7225 */ /* 0x000fc800078e000a */
[----:B------:R-:W-:Y:S01]  /*24b0*/  @!P5 IMAD R21, R24, R90, R15 ;  /* 0x0000005a1815d224 */ /* 0x000fe200078e020f */
[----:B------:R-:W-:Y:S01]  /*24c0*/  IADD3 R10, P3, P4, R20, R104, R10 ;  /* 0x00000068140a7210 */ /* 0x000fe20007c7e00a */
[----:B------:R-:W-:-:S03]  /*24d0*/  IMAD.IADD R20, R23, 0x1, R11 ;  /* 0x0000000117147824 */ /* 0x000fc600078e020b */
[----:B------:R1:W-:Y:S01]  /*24e0*/  @!P5 STG.E.U8 desc[UR38][R4.64], R21 ;  /* 0x000000150400d986 */ /* 0x0003e2000c101126 */
[----:B------:R-:W-:Y:S08]  /*24f0*/  @P2 BRA `(.L_x_39) ;  /* 0x00000000000c2947 */ /* 0x000ff00003800000 */
[----:B------:R-:W2:Y:S02]  /*2500*/  LDG.E.U8 R99, desc[UR38][R8.64+0x1] ;  /* 0x0000012608637981 */ /* 0x000ea4000c1e1100 */
[----:B--2---:R-:W-:-:S05]  /*2510*/  PRMT R14, R99, 0x8880, RZ ;  /* 0x00008880630e7816 */ /* 0x004fca00000000ff */
[----:B------:R-:W-:-:S07]  /*2520*/  IMAD R15, R14, R91, RZ ;  /* 0x0000005b0e0f7224 */ /* 0x000fce00078e02ff */
.L_x_39:
[----:B------:R-:W-:Y:S05]  /*2530*/  BSYNC B1 ;  /* 0x0000000000017941 */ /* 0x000fea0003800000 */
.L_x_38:
[----:B------:R-:W-:Y:S01]  /*2540*/  ISETP.LT.OR P5, PT, R3, 0x1, !P0 ;  /* 0x000000010300780c */ /* 0x000fe200047a1670 */
[----:B------:R-:W-:Y:S01]  /*2550*/  @!P2 IMAD R25, R25, R90, R15 ;  /* 0x0000005a1919a224 */ /* 0x000fe200078e020f */
[----:B------:R-:W-:Y:S01]  /*2560*/  BSSY B1, `(.L_x_40) ;  /* 0x000000a000017945 */ /* 0x000fe20003800000 */
[----:B------:R-:W-:Y:S02]  /*2570*/  IADD3.X R11, R13, R105, R20, P3, P4 ;  /* 0x000000690d0b7210 */ /* 0x000fe40001fe8414 */
[C---:B------:R-:W-:Y:S01]  /*2580*/  ISETP.LT.OR P3, PT, R3.reuse, 0x2, !P0 ;  /* 0x000000020300780c */ /* 0x040fe20004761670 */
[----:B------:R2:W-:Y:S01]  /*2590*/  @!P2 STG.E.U8 desc[UR38][R4.64+0x1], R25 ;  /* 0x000001190400a986 */ /* 0x0005e2000c101126 */
[C---:B------:R-:W-:Y:S02]  /*25a0*/  ISETP.LT.OR P4, PT, R3.reuse, 0x9, !P1 ;  /* 0x000000090300780c */ /* 0x040fe40004f81670 */
[----:B------:R-:W-:-:S04]  /*25b0*/  ISETP.LT.OR P2, PT, R3, 0xa, !P1 ;  /* 0x0000000a0300780c */ /* 0x000fc80004f41670 */
[----:B------:R-:W-:Y:S09]  /*25c0*/  @P5 BRA `(.L_x_41) ;  /* 0x00000000000c5947 */ /* 0x000ff20003800000 */
[----:B------:R-:W3:Y:S02]  /*25d0*/  LDG.E.U8 R99, desc[UR38][R10.64] ;  /* 0x000000260a637981 */ /* 0x000ee4000c1e1100 */
[----:B---3--:R-:W-:-:S05]  /*25e0*/  PRMT R12, R99, 0x8880, RZ ;  /* 0x00008880630c7816 */ /* 0x008fca00000000ff */
[----:B------:R-:W-:-:S07]  /*25f0*/  IMAD R15, R12, R91, RZ ;  /* 0x0000005b0c0f7224 */ /* 0x000fce00078e02ff */
.L_x_41:
[----:B------:R-:W-:Y:S05]  /*2600*/  BSYNC B1 ;  /* 0x0000000000017941 */ /* 0x000fea0003800000 */
.L_x_40:
[----:B------:R-:W-:Y:S01]  /*2610*/  @!P5 IMAD R13, R26, R90, R15 ;  /* 0x0000005a1a0dd224 */ /* 0x000fe200078e020f */
[----:B------:R-:W-:Y:S04]  /*2620*/  BSSY B1, `(.L_x_42) ;  /* 0x0000006000017945 */ /* 0x000fe80003800000 */
[----:B------:R3:W-:Y:S01]  /*2630*/  @!P5 STG.E.U8 desc[UR38][R6.64], R13 ;  /* 0x0000000d0600d986 */ /* 0x0007e2000c101126 */
[----:B------:R-:W-:Y:S05]  /*2640*/  @P3 BRA `(.L_x_43) ;  /* 0x00000000000c3947 */ /* 0x000fea0003800000 */
[----:B------:R-:W4:Y:S02]  /*2650*/  LDG.E.U8 R99, desc[UR38][R10.64+0x1] ;  /* 0x000001260a637981 */ /* 0x000f24000c1e1100 */
[----:B----4-:R-:W-:-:S05]  /*2660*/  PRMT R12, R99, 0x8880, RZ ;  /* 0x00008880630c7816 */ /* 0x010fca00000000ff */
[----:B------:R-:W-:-:S07]  /*2670*/  IMAD R15, R12, R91, RZ ;  /* 0x0000005b0c0f7224 */ /* 0x000fce00078e02ff */
.L_x_43:
[----:B------:R-:W-:Y:S05]  /*2680*/  BSYNC B1 ;  /* 0x0000000000017941 */ /* 0x000fea0003800000 */
.L_x_42:
[----:B------:R-:W-:Y:S01]  /*2690*/  @!P3 IMAD R27, R27, R90, R15 ;  /* 0x0000005a1b1bb224 */ /* 0x000fe200078e020f */
[----:B------:R-:W-:Y:S04]  /*26a0*/  BSSY B1, `(.L_x_44) ;  /* 0x0000006000017945 */ /* 0x000fe80003800000 */
[----:B------:R4:W-:Y:S01]  /*26b0*/  @!P3 STG.E.U8 desc[UR38][R6.64+0x1], R27 ;  /* 0x0000011b0600b986 */ /* 0x0009e2000c101126 */
[----:B------:R-:W-:Y:S05]  /*26c0*/  @P4 BRA `(.L_x_45) ;  /* 0x00000000000c4947 */ /* 0x000fea0003800000 */
[----:B------:R-:W5:Y:S02]  /*26d0*/  LDG.E.U8 R99, desc[UR38][R8.64+0x8] ;  /* 0x0000082608637981 */ /* 0x000f64000c1e1100 */
[----:B-----5:R-:W-:-:S05]  /*26e0*/  PRMT R12, R99, 0x8880, RZ ;  /* 0x00008880630c7816 */ /* 0x020fca00000000ff */
[----:B------:R-:W-:-:S07]  /*26f0*/  IMAD R15, R12, R91, RZ ;  /* 0x0000005b0c0f7224 */ /* 0x000fce00078e02ff */
.L_x_45:
[----:B------:R-:W-:Y:S05]  /*2700*/  BSYNC B1 ;  /* 0x0000000000017941 */ /* 0x000fea0003800000 */
.L_x_44:
[----:B---3--:R-:W-:Y:S01]  /*2710*/  @!P4 IMAD R13, R28, R90, R15 ;  /* 0x0000005a1c0dc224 */ /* 0x008fe200078e020f */
[----:B------:R-:W-:Y:S04]  /*2720*/  BSSY B1, `(.L_x_46) ;  /* 0x0000006000017945 */ /* 0x000fe80003800000 */
[----:B------:R3:W-:Y:S01]  /*2730*/  @!P4 STG.E.U8 desc[UR38][R4.64+0x8], R13 ;  /* 0x0000080d0400c986 */ /* 0x0007e2000c101126 */
[----:B------:R-:W-:Y:S05]  /*2740*/  @P2 BRA `(.L_x_47) ;  /* 0x00000000000c2947 */ /* 0x000fea0003800000 */
[----:B------:R-:W5:Y:S02]  /*2750*/  LDG.E.U8 R99, desc[UR38][R8.64+0x9] ;  /* 0x0000092608637981 */ /* 0x000f64000c1e1100 */
[----:B-----5:R-:W-:-:S05]  /*2760*/  PRMT R12, R99, 0x8880, RZ ;  /* 0x00008880630c7816 */ /* 0x020fca00000000ff */
[----:B------:R-:W-:-:S07]  /*2770*/  IMAD R15, R12, R91, RZ ;  /* 0x0000005b0c0f7224 */ /* 0x000fce00078e02ff */
.L_x_47:
[----:B------:R-:W-:Y:S05]  /*2780*/  BSYNC B1 ;  /* 0x0000000000017941 */ /* 0x000fea0003800000 */
.L_x_46:
[----:B------:R-:W-:Y:S01]  /*2790*/  ISETP.LT.OR P4, PT, R3, 0x9, !P0 ;  /* 0x000000090300780c */ /* 0x000fe20004781670 */
[----:B------:R-:W-:Y:S01]  /*27a0*/  @!P2 IMAD R29, R29, R90, R15 ;  /* 0x0000005a1d1da224 */ /* 0x000fe200078e020f */
[----:B------:R-:W-:Y:S01]  /*27b0*/  BSSY B1, `(.L_x_48) ;  /* 0x0000009000017945 */ /* 0x000fe20003800000 */
[C---:B------:R-:W-:Y:S02]  /*27c0*/  ISETP.LT.OR P3, PT, R3.reuse, 0xa, !P0 ;  /* 0x0000000a0300780c */ /* 0x040fe40004761670 */
[C---:B------:R-:W-:Y:S01]  /*27d0*/  ISETP.LT.OR P5, PT, R3.reuse, 0x11, !P1 ;  /* 0x000000110300780c */ /* 0x040fe20004fa1670 */
[----:B------:R0:W-:Y:S01]  /*27e0*/  @!P2 STG.E.U8 desc[UR38][R4.64+0x9], R29 ;  /* 0x0000091d0400a986 */ /* 0x0001e2000c101126 */
[----:B------:R-:W-:-:S06]  /*27f0*/  ISETP.LT.OR P2, PT, R3, 0x12, !P1 ;  /* 0x000000120300780c */ /* 0x000fcc0004f41670 */
[----:B------:R-:W-:Y:S07]  /*2800*/  @P4 BRA `(.L_x_49) ;  /* 0x00000000000c4947 */ /* 0x000fee0003800000 */
[----:B------:R-:W5:Y:S02]  /*2810*/  LDG.E.U8 R99, desc[UR38][R10.64+0x8] ;  /* 0x000008260a637981 */ /* 0x000f64000c1e1100 */
[----:B-----5:R-:W-:-:S05]  /*2820*/  PRMT R12, R99, 0x8880, RZ ;  /* 0x00008880630c7816 */ /* 0x020fca00000000ff */
[----:B------:R-:W-:-:S07]  /*2830*/  IMAD R15, R12, R91, RZ ;  /* 0x0000005b0c0f7224 */ /* 0x000fce00078e02ff */
.L_x_49:
[----:B------:R-:W-:Y:S05]  /*2840*/  BSYNC B1 ;  /* 0x0000000000017941 */ /* 0x000fea0003800000 */
.L_x_48:
[----:B---3--:R-:W-:Y:S01]  /*2850*/  @!P4 IMAD R13, R30, R90, R15 ;  /* 0x0000005a1e0dc224 */ /* 0x008fe200078e020f */
[----:B------:R-:W-:Y:S04]  /*2860*/  BSSY B1, `(.L_x_50) ;  /* 0x0000006000017945 */ /* 0x000fe80003800000 */
[----:B------:R3:W-:Y:S01]  /*2870*/  @!P4 STG.E.U8 desc[UR38][R6.64+0x8], R13 ;  /* 0x0000080d0600c986 */ /* 0x0007e2000c101126 */
[----:B------:R-:W-:Y:S05]  /*2880*/  @P3 BRA `(.L_x_51) ;  /* 0x00000000000c3947 */ /* 0x000fea0003800000 */
[----:B------:R-:W5:Y:S02]  /*2890*/  LDG.E.U8 R99, desc[UR38][R10.64+0x9] ;  /* 0x000009260a637981 */ /* 0x000f64000c1e1100 */
[----:B-----5:R-:W-:-:S05]  /*28a0*/  PRMT R12, R99, 0x8880, RZ ;  /* 0x00008880630c7816 */ /* 0x020fca00000000ff */
[----:B------:R-:W-:-:S07]  /*28b0*/  IMAD R15, R12, R91, RZ ;  /* 0x0000005b0c0f7224 */ /* 0x000fce00078e02ff */
.L_x_51:
[----:B------:R-:W-:Y:S05]  /*28c0*/  BSYNC B1 ;  /* 0x0000000000017941 */ /* 0x000fea0003800000 */
.L_x_50:
[----:B------:R-:W-:Y:S01]  /*28d0*/  @!P3 IMAD R31, R31, R90, R15 ;  /* 0x0000005a1f1fb224 */ /* 0x000fe200078e020f */
[----:B------:R-:W-:Y:S04]  /*28e0*/  BSSY B1, `(.L_x_52) ;  /* 0x0000006000017945 */ /* 0x000fe80003800000 */
[----:B------:R0:W-:Y:S01]  /*28f0*/  @!P3 STG.E.U8 desc[UR38][R6.64+0x9], R31 ;  /* 0x0000091f0600b986 */ /* 0x0001e2000c101126 */
[----:B------:R-:W-:Y:S05]  /*2900*/  @P5 BRA `(.L_x_53) ;  /* 0x00000000000c5947 */ /* 0x000fea0003800000 */
[----:B------:R-:W5:Y:S02]  /*2910*/  LDG.E.U8 R99, desc[UR38][R8.64+0x10] ;  /* 0x0000102608637981 */ /* 0x000f64000c1e1100 */
[----:B-----5:R-:W-:-:S05]  /*2920*/  PRMT R12, R99, 0x8880, RZ ;  /* 0x00008880630c7816 */ /* 0x020fca00000000ff */
[----:B------:R-:W-:-:S07]  /*2930*/  IMAD R15, R12, R91, RZ ;  /* 0x0000005b0c0f7224 */ /* 0x000fce00078e02ff */
.L_x_53:
[----:B------:R-:W-:Y:S05]  /*2940*/  BSYNC B1 ;  /* 0x0000000000017941 */ /* 0x000fea0003800000 */
.L_x_52:
[----:B---3--:R-:W-:Y:S01]  /*2950*/  @!P5 IMAD R13, R32, R90, R15 ;  /* 0x0000005a200dd224 */ /* 0x008fe200078e020f */
[----:B------:R-:W-:Y:S04]  /*2960*/  BSSY B1, `(.L_x_54) ;  /* 0x0000006000017945 */ /* 0x000fe80003800000 */
[----:B------:R3:W-:Y:S01]  /*2970*/  @!P5 STG.E.U8 desc[UR38][R4.64+0x10], R13 ;  /* 0x0000100d0400d986 */ /* 0x0007e2000c101126 */
[----:B------:R-:W-:Y:S05]  /*2980*/  @P2 BRA `(.L_x_55) ;  /* 0x00000000000c2947 */ /* 0x000fea0003800000 */
[----:B------:R-:W5:Y:S02]  /*2990*/  LDG.E.U8 R99, desc[UR38][R8.64+0x11] ;  /* 0x0000112608637981 */ /* 0x000f64000c1e1100 */
[----:B-----5:R-:W-:-:S05]  /*29a0*/  PRMT R12, R99, 0x8880, RZ ;  /* 0x00008880630c7816 */ /* 0x020fca00000000ff */
[----:B------:R-:W-:-:S07]  /*29b0*/  IMAD R15, R12, R91, RZ ;  /* 0x0000005b0c0f7224 */ /* 0x000fce00078e02ff */
.L_x_55:
[----:B------:R-:W-:Y:S05]  /*29c0*/  BSYNC B1 ;  /* 0x0000000000017941 */ /* 0x000fea0003800000 */
.L_x_54:
        /* <DEDUP_REMOVED lines=11> */
.L_x_57:
[----:B------:R-:W-:Y:S05]  /*2a80*/  BSYNC B1 ;  /* 0x0000000000017941 */ /* 0x000fea0003800000 */
.L_x_56:
[----:B---3--:R-:W-:Y:S01]  /*2a90*/  @!P4 IMAD R13, R34, R90, R15 ;  /* 0x0000005a220dc224 */ /* 0x008fe200078e020f */
[----:B------:R-:W-:Y:S04]  /*2aa0*/  BSSY B1, `(.L_x_58) ;  /* 0x0000006000017945 */ /* 0x000fe80003800000 */
[----:B------:R3:W-:Y:S01]  /*2ab0*/  @!P4 STG.E.U8 desc[UR38][R6.64+0x10], R13 ;  /* 0x0000100d0600c986 */ /* 0x0007e2000c101126 */
[----:B------:R-:W-:Y:S05]  /*2ac0*/  @P3 BRA `(.L_x_59) ;  /* 0x00000000000c3947 */ /* 0x000fea0003800000 */
[----:B------:R-:W5:Y:S02]  /*2ad0*/  LDG.E.U8 R99, desc[UR38][R10.64+0x11] ;  /* 0x000011260a637981 */ /* 0x000f64000c1e1100 */
[----:B-----5:R-:W-:-:S05]  /*2ae0*/  PRMT R12, R99, 0x8880, RZ ;  /* 0x00008880630c7816 */ /* 0x020fca00000000ff */
[----:B------:R-:W-:-:S07]  /*2af0*/  IMAD R15, R12, R91, RZ ;  /* 0x0000005b0c0f7224 */ /* 0x000fce00078e02ff */
.L_x_59:
[----:B------:R-:W-:Y:S05]  /*2b00*/  BSYNC B1 ;  /* 0x0000000000017941 */ /* 0x000fea0003800000 */
.L_x_58:
[----:B------:R-:W-:Y:S01]  /*2b10*/  @!P3 IMAD R35, R35, R90, R15 ;  /* 0x0000005a2323b224 */ /* 0x000fe200078e020f */
[----:B------:R-:W-:Y:S04]  /*2b20*/  BSSY B1, `(.L_x_60) ;  /* 0x0000006000017945 */ /* 0x000fe80003800000 */
[----:B------:R0:W-:Y:S01]  /*2b30*/  @!P3 STG.E.U8 desc[UR38][R6.64+0x11], R35 ;  /* 0x000011230600b986 */ /* 0x0001e2000c101126 */
[----:B------:R-:W-:Y:S05]  /*2b40*/  @P5 BRA `(.L_x_61) ;  /* 0x00000000000c5947 */ /* 0x000fea0003800000 */
[----:B------:R-:W5:Y:S02]  /*2b50*/  LDG.E.U8 R99, desc[UR38][R8.64+0x18] ;  /* 0x0000182608637981 */ /* 0x000f64000c1e1100 */
[----:B-----5:R-:W-:-:S05]  /*2b60*/  PRMT R12, R99, 0x8880, RZ ;  /* 0x00008880630c7816 */ /* 0x020fca00000000ff */
[----:B------:R-:W-:-:S07]  /*2b70*/  IMAD R15, R12, R91, RZ ;  /* 0x0000005b0c0f7224 */ /* 0x000fce00078e02ff */
.L_x_61:
[----:B------:R-:W-:Y:S05]  /*2b80*/  BSYNC B1 ;  /* 0x0000000000017941 */ /* 0x000fea0003800000 */
.L_x_60:
[----:B---3--:R-:W-:Y:S01]  /*2b90*/  @!P5 IMAD R13, R36, R90, R15 ;  /* 0x0000005a240dd224 */ /* 0x008fe200078e020f */
[----:B------:R-:W-:Y:S04]  /*2ba0*/  BSSY B1, `(.L_x_62) ;  /* 0x0000006000017945 */ /* 0x000fe80003800000 */
[----:B------:R3:W-:Y:S01]  /*2bb0*/  @!P5 STG.E.U8 desc[UR38][R4.64+0x18], R13 ;  /* 0x0000180d0400d986 */ /* 0x0007e2000c101126 */
[----:B------:R-:W-:Y:S05]  /*2bc0*/  @P2 BRA `(.L_x_63) ;  /* 0x00000000000c2947 */ /* 0x000fea0003800000 */
[----:B------:R-:W5:Y:S02]  /*2bd0*/  LDG.E.U8 R99, desc[UR38][R8.64+0x19] ;  /* 0x0000192608637981 */ /* 0x000f64000c1e1100 */
[----:B-----5:R-:W-:-:S05]  /*2be0*/  PRMT R12, R99, 0x8880, RZ ;  /* 0x00008880630c7816 */ /* 0x020fca00000000ff */
[----:B------:R-:W-:-:S07]  /*2bf0*/  IMAD R15, R12, R91, RZ ;  /* 0x0000005b0c0f7224 */ /* 0x000fce00078e02ff */
.L_x_63:
[----:B------:R-:W-:Y:S05]  /*2c00*/  BSYNC B1 ;  /* 0x0000000000017941 */ /* 0x000fea0003800000 */
.L_x_62:
        /* <DEDUP_REMOVED lines=11> */
.L_x_65:
[----:B------:R-:W-:Y:S05]  /*2cc0*/  BSYNC B1 ;  /* 0x0000000000017941 */ /* 0x000fea0003800000 */
.L_x_64:
[----:B---3--:R-:W-:Y:S01]  /*2cd0*/  @!P4 IMAD R13, R38, R90, R15 ;  /* 0x0000005a260dc224 */ /* 0x008fe200078e020f */
[----:B------:R-:W-:Y:S04]  /*2ce0*/  BSSY B1, `(.L_x_66) ;  /* 0x0000006000017945 */ /* 0x000fe80003800000 */
[----:B------:R3:W-:Y:S01]  /*2cf0*/  @!P4 STG.E.U8 desc[UR38][R6.64+0x18], R13 ;  /* 0x0000180d0600c986 */ /* 0x0007e2000c101126 */
[----:B------:R-:W-:Y:S05]  /*2d00*/  @P3 BRA `(.L_x_67) ;  /* 0x00000000000c3947 */ /* 0x000fea0003800000 */
[----:B------:R-:W5:Y:S02]  /*2d10*/  LDG.E.U8 R99, desc[UR38][R10.64+0x19] ;  /* 0x000019260a637981 */ /* 0x000f64000c1e1100 */
[----:B-----5:R-:W-:-:S05]  /*2d20*/  PRMT R12, R99, 0x8880, RZ ;  /* 0x00008880630c7816 */ /* 0x020fca00000000ff */
[----:B------:R-:W-:-:S07]  /*2d30*/  IMAD R15, R12, R91, RZ ;  /* 0x0000005b0c0f7224 */ /* 0x000fce00078e02ff */
.L_x_67:
[----:B------:R-:W-:Y:S05]  /*2d40*/  BSYNC B1 ;  /* 0x0000000000017941 */ /* 0x000fea0003800000 */
.L_x_66:
[----:B------:R-:W-:Y:S01]  /*2d50*/  @!P3 IMAD R39, R39, R90, R15 ;  /* 0x0000005a2727b224 */ /* 0x000fe200078e020f */
[----:B------:R-:W-:Y:S04]  /*2d60*/  BSSY B1, `(.L_x_68) ;  /* 0x0000006000017945 */ /* 0x000fe80003800000 */
[----:B------:R0:W-:Y:S01]  /*2d70*/  @!P3 STG.E.U8 desc[UR38][R6.64+0x19], R39 ;  /* 0x000019270600b986 */ /* 0x0001e2000c101126 */
[----:B------:R-:W-:Y:S05]  /*2d80*/  @P5 BRA `(.L_x_69) ;  /* 0x00000000000c5947 */ /* 0x000fea0003800000 */
[----:B------:R-:W5:Y:S02]  /*2d90*/  LDG.E.U8 R99, desc[UR38][R8.64+0x20] ;  /* 0x0000202608637981 */ /* 0x000f64000c1e1100 */
[----:B-----5:R-:W-:-:S05]  /*2da0*/  PRMT R12, R99, 0x8880, RZ ;  /* 0x00008880630c7816 */ /* 0x020fca00000000ff */
[----:B------:R-:W-:-:S07]  /*2db0*/  IMAD R15, R12, R91, RZ ;  /* 0x0000005b0c0f7224 */ /* 0x000fce00078e02ff */
.L_x_69:
[----:B------:R-:W-:Y:S05]  /*2dc0*/  BSYNC B1 ;  /* 0x0000000000017941 */ /* 0x000fea0003800000 */
.L_x_68:
[----:B---3--:R-:W-:Y:S01]  /*2dd0*/  @!P5 IMAD R13, R40, R90, R15 ;  /* 0x0000005a280dd224 */ /* 0x008fe200078e020f */
[----:B------:R-:W-:Y:S04]  /*2de0*/  BSSY B1, `(.L_x_70) ;  /* 0x0000006000017945 */ /* 0x000fe80003800000 */
[----:B------:R3:W-:Y:S01]  /*2df0*/  @!P5 STG.E.U8 desc[UR38][R4.64+0x20], R13 ;  /* 0x0000200d0400d986 */ /* 0x0007e2000c101126 */
[----:B------:R-:W-:Y:S05]  /*2e00*/  @P2 BRA `(.L_x_71) ;  /* 0x00000000000c2947 */ /* 0x000fea0003800000 */
[----:B------:R-:W5:Y:S02]  /*2e10*/  LDG.E.U8 R99, desc[UR38][R8.64+0x21] ;  /* 0x0000212608637981 */ /* 0x000f64000c1e1100 */
[----:B-----5:R-:W-:-:S05]  /*2e20*/  PRMT R12, R99, 0x8880, RZ ;  /* 0x00008880630c7816 */ /* 0x020fca00000000ff */
[----:B------:R-:W-:-:S07]  /*2e30*/  IMAD R15, R12, R91, RZ ;  /* 0x0000005b0c0f7224 */ /* 0x000fce00078e02ff */
.L_x_71:
[----:B------:R-:W-:Y:S05]  /*2e40*/  BSYNC B1 ;  /* 0x0000000000017941 */ /* 0x000fea0003800000 */
.L_x_70:
        /* <DEDUP_REMOVED lines=11> */
.L_x_73:
[----:B------:R-:W-:Y:S05]  /*2f00*/  BSYNC B1 ;  /* 0x0000000000017941 */ /* 0x000fea0003800000 */
.L_x_72:
[----:B---3--:R-:W-:Y:S01]  /*2f10*/  @!P4 IMAD R13, R42, R90, R15 ;  /* 0x0000005a2a0dc224 */ /* 0x008fe200078e020f */
[----:B------:R-:W-:Y:S04]  /*2f20*/  BSSY B1, `(.L_x_74) ;  /* 0x0000006000017945 */ /* 0x000fe80003800000 */
[----:B------:R3:W-:Y:S01]  /*2f30*/  @!P4 STG.E.U8 desc[UR38][R6.64+0x20], R13 ;  /* 0x0000200d0600c986 */ /* 0x0007e2000c101126 */
[----:B------:R-:W-:Y:S05]  /*2f40*/  @P3 BRA `(.L_x_75) ;  /* 0x00000000000c3947 */ /* 0x000fea0003800000 */
[----:B------:R-:W5:Y:S02]  /*2f50*/  LDG.E.U8 R99, desc[UR38][R10.64+0x21] ;  /* 0x000021260a637981 */ /* 0x000f64000c1e1100 */
[----:B-----5:R-:W-:-:S05]  /*2f60*/  PRMT R12, R99, 0x8880, RZ ;  /* 0x00008880630c7816 */ /* 0x020fca00000000ff */
[----:B------:R-:W-:-:S07]  /*2f70*/  IMAD R15, R12, R91, RZ ;  /* 0x0000005b0c0f7224 */ /* 0x000fce00078e02ff */
.L_x_75:
[----:B------:R-:W-:Y:S05]  /*2f80*/  BSYNC B1 ;  /* 0x0000000000017941 */ /* 0x000fea0003800000 */
.L_x_74:
[----:B------:R-:W-:Y:S01]  /*2f90*/  @!P3 IMAD R43, R43, R90, R15 ;  /* 0x0000005a2b2bb224 */ /* 0x000fe200078e020f */
[----:B------:R-:W-:Y:S04]  /*2fa0*/  BSSY B1, `(.L_x_76) ;  /* 0x0000006000017945 */ /* 0x000fe80003800000 */
[----:B------:R0:W-:Y:S01]  /*2fb0*/  @!P3 STG.E.U8 desc[UR38][R6.64+0x21], R43 ;  /* 0x0000212b0600b986 */ /* 0x0001e2000c101126 */
[----:B------:R-:W-:Y:S05]  /*2fc0*/  @P5 BRA `(.L_x_77) ;  /* 0x00000000000c5947 */ /* 0x000fea0003800000 */
[----:B------:R-:W5:Y:S02]  /*2fd0*/  LDG.E.U8 R99, desc[UR38][R8.64+0x28] ;  /* 0x0000282608637981 */ /* 0x000f64000c1e1100 */
[----:B-----5:R-:W-:-:S05]  /*2fe0*/  PRMT R12, R99, 0x8880, RZ ;  /* 0x00008880630c7816 */ /* 0x020fca00000000ff */
[----:B------:R-:W-:-:S07]  /*2ff0*/  IMAD R15, R12, R91, RZ ;  /* 0x0000005b0c0f7224 */ /* 0x000fce00078e02ff */
.L_x_77:
[----:B------:R-:W-:Y:S05]  /*3000*/  BSYNC B1 ;  /* 0x0000000000017941 */ /* 0x000fea0003800000 */
.L_x_76:
[----:B---3--:R-:W-:Y:S01]  /*3010*/  @!P5 IMAD R13, R44, R90, R15 ;  /* 0x0000005a2c0dd224 */ /* 0x008fe200078e020f */
[----:B------:R-:W-:Y:S04]  /*3020*/  BSSY B1, `(.L_x_78) ;  /* 0x0000006000017945 */ /* 0x000fe80003800000 */
[----:B------:R3:W-:Y:S01]  /*3030*/  @!P5 STG.E.U8 desc[UR38][R4.64+0x28], R13 ;  /* 0x0000280d0400d986 */ /* 0x0007e2000c101126 */
[----:B------:R-:W-:Y:S05]  /*3040*/  @P2 BRA `(.L_x_79) ;  /* 0x00000000000c2947 */ /* 0x000fea0003800000 */
[----:B------:R-:W5:Y:S02]  /*3050*/  LDG.E.U8 R99, desc[UR38][R8.64+0x29] ;  /* 0x0000292608637981 */ /* 0x000f64000c1e1100 */
[----:B-----5:R-:W-:-:S05]  /*3060*/  PRMT R12, R99, 0x8880, RZ ;  /* 0x00008880630c7816 */ /* 0x020fca00000000ff */
[----:B------:R-:W-:-:S07]  /*3070*/  IMAD R15, R12, R91, RZ ;  /* 0x0000005b0c0f7224 */ /* 0x000fce00078e02ff */
.L_x_79:
[----:B------:R-:W-:Y:S05]  /*3080*/  BSYNC B1 ;  /* 0x0000000000017941 */ /* 0x000fea0003800000 */
.L_x_78:
        /* <DEDUP_REMOVED lines=11> */
.L_x_81:
[----:B------:R-:W-:Y:S05]  /*3140*/  BSYNC B1 ;  /* 0x0000000000017941 */ /* 0x000fea0003800000 */
.L_x_80:
[----:B---3--:R-:W-:Y:S01]  /*3150*/  @!P4 IMAD R13, R46, R90, R15 ;  /* 0x0000005a2e0dc224 */ /* 0x008fe200078e020f */
[----:B------:R-:W-:Y:S04]  /*3160*/  BSSY B1, `(.L_x_82) ;  /* 0x0000006000017945 */ /* 0x000fe80003800000 */
[----:B------:R3:W-:Y:S01]  /*3170*/  @!P4 STG.E.U8 desc[UR38][R6.64+0x28], R13 ;  /* 0x0000280d0600c986 */ /* 0x0007e2000c101126 */
[----:B------:R-:W-:Y:S05]  /*3180*/  @P3 BRA `(.L_x_83) ;  /* 0x00000000000c3947 */ /* 0x000fea0003800000 */
[----:B------:R-:W5:Y:S02]  /*3190*/  LDG.E.U8 R99, desc[UR38][R10.64+0x29] ;  /* 0x000029260a637981 */ /* 0x000f64000c1e1100 */
[----:B-----5:R-:W-:-:S05]  /*31a0*/  PRMT R12, R99, 0x8880, RZ ;  /* 0x00008880630c7816 */ /* 0x020fca00000000ff */
[----:B------:R-:W-:-:S07]  /*31b0*/  IMAD R15, R12, R91, RZ ;  /* 0x0000005b0c0f7224 */ /* 0x000fce00078e02ff */
.L_x_83:
[----:B------:R-:W-:Y:S05]  /*31c0*/  BSYNC B1 ;  /* 0x0000000000017941 */ /* 0x000fea0003800000 */
.L_x_82:
[----:B------:R-:W-:Y:S01]  /*31d0*/  @!P3 IMAD R47, R47, R90, R15 ;  /* 0x0000005a2f2fb224 */ /* 0x000fe200078e020f */
[----:B------:R-:W-:Y:S04]  /*31e0*/  BSSY B1, `(.L_x_84) ;  /* 0x0000006000017945 */ /* 0x000fe80003800000 */
[----:B------:R0:W-:Y:S01]  /*31f0*/  @!P3 STG.E.U8 desc[UR38][R6.64+0x29], R47 ;  /* 0x0000292f0600b986 */ /* 0x0001e2000c101126 */
[----:B------:R-:W-:Y:S05]  /*3200*/  @P5 BRA `(.L_x_85) ;  /* 0x00000000000c5947 */ /* 0x000fea0003800000 */
[----:B------:R-:W5:Y:S02]  /*3210*/  LDG.E.U8 R99, desc[UR38][R8.64+0x30] ;  /* 0x0000302608637981 */ /* 0x000f64000c1e1100 */
[----:B-----5:R-:W-:-:S05]  /*3220*/  PRMT R12, R99, 0x8880, RZ ;  /* 0x00008880630c7816 */ /* 0x020fca00000000ff */
[----:B------:R-:W-:-:S07]  /*3230*/  IMAD R15, R12, R91, RZ ;  /* 0x0000005b0c0f7224 */ /* 0x000fce00078e02ff */
.L_x_85:
[----:B------:R-:W-:Y:S05]  /*3240*/  BSYNC B1 ;  /* 0x0000000000017941 */ /* 0x000fea0003800000 */
.L_x_84:
[----:B---3--:R-:W-:Y:S01]  /*3250*/  @!P5 IMAD R13, R48, R90, R15 ;  /* 0x0000005a300dd224 */ /* 0x008fe200078e020f */
[----:B------:R-:W-:Y:S04]  /*3260*/  BSSY B1, `(.L_x_86) ;  /* 0x0000006000017945 */ /* 0x000fe80003800000 */
[----:B------:R3:W-:Y:S01]  /*3270*/  @!P5 STG.E.U8 desc[UR38][R4.64+0x30], R13 ;  /* 0x0000300d0400d986 */ /* 0x0007e2000c101126 */
[----:B------:R-:W-:Y:S05]  /*3280*/  @P2 BRA `(.L_x_87) ;  /* 0x00000000000c2947 */ /* 0x000fea0003800000 */
[----:B------:R-:W5:Y:S02]  /*3290*/  LDG.E.U8 R99, desc[UR38][R8.64+0x31] ;  /* 0x0000312608637981 */ /* 0x000f64000c1e1100 */
[----:B-----5:R-:W-:-:S05]  /*32a0*/  PRMT R12, R99, 0x8880, RZ ;  /* 0x00008880630c7816 */ /* 0x020fca00000000ff */
[----:B------:R-:W-:-:S07]  /*32b0*/  IMAD R15, R12, R91, RZ ;  /* 0x0000005b0c0f7224 */ /* 0x000fce00078e02ff */
.L_x_87:
[----:B------:R-:W-:Y:S05]  /*32c0*/  BSYNC B1 ;  /* 0x0000000000017941 */ /* 0x000fea0003800000 */
.L_x_86:
        /* <DEDUP_REMOVED lines=11> */
.L_x_89:
[----:B------:R-:W-:Y:S05]  /*3380*/  BSYNC B1 ;  /* 0x0000000000017941 */ /* 0x000fea0003800000 */
.L_x_88:
[----:B---3--:R-:W-:Y:S01]  /*3390*/  @!P4 IMAD R13, R50, R90, R15 ;  /* 0x0000005a320dc224 */ /* 0x008fe200078e020f */
[----:B------:R-:W-:Y:S04]  /*33a0*/  BSSY B1, `(.L_x_90) ;  /* 0x0000006000017945 */ /* 0x000fe80003800000 */
[----:B------:R3:W-:Y:S01]  /*33b0*/  @!P4 STG.E.U8 desc[UR38][R6.64+0x30], R13 ;  /* 0x0000300d0600c986 */ /* 0x0007e2000c101126 */
[----:B------:R-:W-:Y:S05]  /*33c0*/  @P3 BRA `(.L_x_91) ;  /* 0x00000000000c3947 */ /* 0x000fea0003800000 */
[----:B------:R-:W5:Y:S02]  /*33d0*/  LDG.E.U8 R99, desc[UR38][R10.64+0x31] ;  /* 0x000031260a637981 */ /* 0x000f64000c1e1100 */
[----:B-----5:R-:W-:-:S05]  /*33e0*/  PRMT R12, R99, 0x8880, RZ ;  /* 0x00008880630c7816 */ /* 0x020fca00000000ff */
[----:B------:R-:W-:-:S07]  /*33f0*/  IMAD R15, R12, R91, RZ ;  /* 0x0000005b0c0f7224 */ /* 0x000fce00078e02ff */
.L_x_91:
[----:B------:R-:W-:Y:S05]  /*3400*/  BSYNC B1 ;  /* 0x0000000000017941 */ /* 0x000fea0003800000 */
.L_x_90:
[----:B------:R-:W-:Y:S01]  /*3410*/  @!P3 IMAD R51, R51, R90, R15 ;  /* 0x0000005a3333b224 */ /* 0x000fe200078e020f */
[----:B------:R-:W-:Y:S04]  /*3420*/  BSSY B1, `(.L_x_92) ;  /* 0x0000006000017945 */ /* 0x000fe80003800000 */
[----:B------:R0:W-:Y:S01]  /*3430*/  @!P3 STG.E.U8 desc[UR38][R6.64+0x31], R51 ;  /* 0x000031330600b986 */ /* 0x0001e2000c101126 */
[----:B------:R-:W-:Y:S05]  /*3440*/  @P5 BRA `(.L_x_93) ;  /* 0x00000000000c5947 */ /* 0x000fea0003800000 */
[----:B------:R-:W5:Y:S02]  /*3450*/  LDG.E.U8 R99, desc[UR38][R8.64+0x38] ;  /* 0x0000382608637981 */ /* 0x000f64000c1e1100 */
[----:B-----5:R-:W-:-:S05]  /*3460*/  PRMT R12, R99, 0x8880, RZ ;  /* 0x00008880630c7816 */ /* 0x020fca00000000ff */
[----:B------:R-:W-:-:S07]  /*3470*/  IMAD R15, R12, R91, RZ ;  /* 0x0000005b0c0f7224 */ /* 0x000fce00078e02ff */
.L_x_93:
[----:B------:R-:W-:Y:S05]  /*3480*/  BSYNC B1 ;  /* 0x0000000000017941 */ /* 0x000fea0003800000 */
.L_x_92:
[----:B---3--:R-:W-:Y:S01]  /*3490*/  @!P5 IMAD R13, R52, R90, R15 ;  /* 0x0000005a340dd224 */ /* 0x008fe200078e020f */
[----:B------:R-:W-:Y:S04]  /*34a0*/  BSSY B1, `(.L_x_94) ;  /* 0x0000006000017945 */ /* 0x000fe80003800000 */
[----:B------:R3:W-:Y:S01]  /*34b0*/  @!P5 STG.E.U8 desc[UR38][R4.64+0x38], R13 ;  /* 0x0000380d0400d986 */ /* 0x0007e2000c101126 */
[----:B------:R-:W-:Y:S05]  /*34c0*/  @P2 BRA `(.L_x_95) ;  /* 0x00000000000c2947 */ /* 0x000fea0003800000 */
[----:B------:R-:W5:Y:S02]  /*34d0*/  LDG.E.U8 R99, desc[UR38][R8.64+0x39] ;  /* 0x0000392608637981 */ /* 0x000f64000c1e1100 */
[----:B-----5:R-:W-:-:S05]  /*34e0*/  PRMT R12, R99, 0x8880, RZ ;  /* 0x00008880630c7816 */ /* 0x020fca00000000ff */
[----:B------:R-:W-:-:S07]  /*34f0*/  IMAD R15, R12, R91, RZ ;  /* 0x0000005b0c0f7224 */ /* 0x000fce00078e02ff */
.L_x_95:
[----:B------:R-:W-:Y:S05]  /*3500*/  BSYNC B1 ;  /* 0x0000000000017941 */ /* 0x000fea0003800000 */
.L_x_94:
        /* <DEDUP_REMOVED lines=11> */
.L_x_97:
[----:B------:R-:W-:Y:S05]  /*35c0*/  BSYNC B1 ;  /* 0x0000000000017941 */ /* 0x000fea0003800000 */
.L_x_96:
[----:B---3--:R-:W-:Y:S01]  /*35d0*/  @!P4 IMAD R13, R54, R90, R15 ;  /* 0x0000005a360dc224 */ /* 0x008fe200078e020f */
[----:B------:R-:W-:Y:S04]  /*35e0*/  BSSY B1, `(.L_x_98) ;  /* 0x0000006000017945 */ /* 0x000fe80003800000 */
[----:B------:R3:W-:Y:S01]  /*35f0*/  @!P4 STG.E.U8 desc[UR38][R6.64+0x38], R13 ;  /* 0x0000380d0600c986 */ /* 0x0007e2000c101126 */
[----:B------:R-:W-:Y:S05]  /*3600*/  @P3 BRA `(.L_x_99) ;  /* 0x00000000000c3947 */ /* 0x000fea0003800000 */
[----:B------:R-:W5:Y:S02]  /*3610*/  LDG.E.U8 R99, desc[UR38][R10.64+0x39] ;  /* 0x000039260a637981 */ /* 0x000f64000c1e1100 */
[----:B-----5:R-:W-:-:S05]  /*3620*/  PRMT R12, R99, 0x8880, RZ ;  /* 0x00008880630c7816 */ /* 0x020fca00000000ff */
[----:B------:R-:W-:-:S07]  /*3630*/  IMAD R15, R12, R91, RZ ;  /* 0x0000005b0c0f7224 */ /* 0x000fce00078e02ff */
.L_x_99:
[----:B------:R-:W-:Y:S05]  /*3640*/  BSYNC B1 ;  /* 0x0000000000017941 */ /* 0x000fea0003800000 */
.L_x_98:
[----:B------:R-:W-:Y:S01]  /*3650*/  @!P3 IMAD R55, R55, R90, R15 ;  /* 0x0000005a3737b224 */ /* 0x000fe200078e020f */
[----:B------:R-:W-:Y:S04]  /*3660*/  BSSY B1, `(.L_x_100) ;  /* 0x0000006000017945 */ /* 0x000fe80003800000 */
[----:B------:R0:W-:Y:S01]  /*3670*/  @!P3 STG.E.U8 desc[UR38][R6.64+0x39], R55 ;  /* 0x000039370600b986 */ /* 0x0001e2000c101126 */
[----:B------:R-:W-:Y:S05]  /*3680*/  @P5 BRA `(.L_x_101) ;  /* 0x00000000000c5947 */ /* 0x000fea0003800000 */
[----:B------:R-:W5:Y:S02]  /*3690*/  LDG.E.U8 R99, desc[UR38][R8.64+0x40] ;  /* 0x0000402608637981 */ /* 0x000f64000c1e1100 */
[----:B-----5:R-:W-:-:S05]  /*36a0*/  PRMT R12, R99, 0x8880, RZ ;  /* 0x00008880630c7816 */ /* 0x020fca00000000ff */
[----:B------:R-:W-:-:S07]  /*36b0*/  IMAD R15, R12, R91, RZ ;  /* 0x0000005b0c0f7224 */ /* 0x000fce00078e02ff */
.L_x_101:
[----:B------:R-:W-:Y:S05]  /*36c0*/  BSYNC B1 ;  /* 0x0000000000017941 */ /* 0x000fea0003800000 */
.L_x_100:
[----:B---3--:R-:W-:Y:S01]  /*36d0*/  @!P5 IMAD R13, R56, R90, R15 ;  /* 0x0000005a380dd224 */ /* 0x008fe200078e020f */
[----:B------:R-:W-:Y:S04]  /*36e0*/  BSSY B1, `(.L_x_102) ;  /* 0x0000006000017945 */ /* 0x000fe80003800000 */
[----:B------:R3:W-:Y:S01]  /*36f0*/  @!P5 STG.E.U8 desc[UR38][R4.64+0x40], R13 ;  /* 0x0000400d0400d986 */ /* 0x0007e2000c101126 */
[----:B------:R-:W-:Y:S05]  /*3700*/  @P2 BRA `(.L_x_103) ;  /* 0x00000000000c2947 */ /* 0x000fea0003800000 */
[----:B------:R-:W5:Y:S02]  /*3710*/  LDG.E.U8 R99, desc[UR38][R8.64+0x41] ;  /* 0x0000412608637981 */ /* 0x000f64000c1e1100 */
[----:B-----5:R-:W-:-:S05]  /*3720*/  PRMT R12, R99, 0x8880, RZ ;  /* 0x00008880630c7816 */ /* 0x020fca00000000ff */
[----:B------:R-:W-:-:S07]  /*3730*/  IMAD R15, R12, R91, RZ ;  /* 0x0000005b0c0f7224 */ /* 0x000fce00078e02ff */
.L_x_103:
[----:B------:R-:W-:Y:S05]  /*3740*/  BSYNC B1 ;  /* 0x0000000000017941 */ /* 0x000fea0003800000 */
.L_x_102:
        /* <DEDUP_REMOVED lines=11> */
.L_x_105:
[----:B------:R-:W-:Y:S05]  /*3800*/  BSYNC B1 ;  /* 0x0000000000017941 */ /* 0x000fea0003800000 */
.L_x_104:
[----:B---3--:R-:W-:Y:S01]  /*3810*/  @!P4 IMAD R13, R58, R90, R15 ;  /* 0x0000005a3a0dc224 */ /* 0x008fe200078e020f */
[----:B------:R-:W-:Y:S04]  /*3820*/  BSSY B1, `(.L_x_106) ;  /* 0x0000006000017945 */ /* 0x000fe80003800000 */
[----:B------:R3:W-:Y:S01]  /*3830*/  @!P4 STG.E.U8 desc[UR38][R6.64+0x40], R13 ;  /* 0x0000400d0600c986 */ /* 0x0007e2000c101126 */
[----:B------:R-:W-:Y:S05]  /*3840*/  @P3 BRA `(.L_x_107) ;  /* 0x00000000000c3947 */ /* 0x000fea0003800000 */
[----:B------:R-:W5:Y:S02]  /*3850*/  LDG.E.U8 R99, desc[UR38][R10.64+0x41] ;  /* 0x000041260a637981 */ /* 0x000f64000c1e1100 */
[----:B-----5:R-:W-:-:S05]  /*3860*/  PRMT R12, R99, 0x8880, RZ ;  /* 0x00008880630c7816 */ /* 0x020fca00000000ff */
[----:B------:R-:W-:-:S07]  /*3870*/  IMAD R15, R12, R91, RZ ;  /* 0x0000005b0c0f7224 */ /* 0x000fce00078e02ff */
.L_x_107:
[----:B------:R-:W-:Y:S05]  /*3880*/  BSYNC B1 ;  /* 0x0000000000017941 */ /* 0x000fea0003800000 */
.L_x_106:
[----:B------:R-:W-:Y:S01]  /*3890*/  @!P3 IMAD R59, R59, R90, R15 ;  /* 0x0000005a3b3bb224 */ /* 0x000fe200078e020f */
[----:B------:R-:W-:Y:S04]  /*38a0*/  BSSY B1, `(.L_x_108) ;  /* 0x0000006000017945 */ /* 0x000fe80003800000 */
[----:B------:R0:W-:Y:S01]  /*38b0*/  @!P3 STG.E.U8 desc[UR38][R6.64+0x41], R59 ;  /* 0x0000413b0600b986 */ /* 0x0001e2000c101126 */
[----:B------:R-:W-:Y:S05]  /*38c0*/  @P5 BRA `(.L_x_109) ;  /* 0x00000000000c5947 */ /* 0x000fea0003800000 */
[----:B------:R-:W5:Y:S02]  /*38d0*/  LDG.E.U8 R99, desc[UR38][R8.64+0x48] ;  /* 0x0000482608637981 */ /* 0x000f64000c1e1100 */
[----:B-----5:R-:W-:-:S05]  /*38e0*/  PRMT R12, R99, 0x8880, RZ ;  /* 0x00008880630c7816 */ /* 0x020fca00000000ff */
[----:B------:R-:W-:-:S07]  /*38f0*/  IMAD R15, R12, R91, RZ ;  /* 0x0000005b0c0f7224 */ /* 0x000fce00078e02ff */
.L_x_109:
[----:B------:R-:W-:Y:S05]  /*3900*/  BSYNC B1 ;  /* 0x0000000000017941 */ /* 0x000fea0003800000 */
.L_x_108:
[----:B---3--:R-:W-:Y:S01]  /*3910*/  @!P5 IMAD R13, R60, R90, R15 ;  /* 0x0000005a3c0dd224 */ /* 0x008fe200078e020f */
[----:B------:R-:W-:Y:S04]  /*3920*/  BSSY B1, `(.L_x_110) ;  /* 0x0000006000017945 */ /* 0x000fe80003800000 */
[----:B------:R3:W-:Y:S01]  /*3930*/  @!P5 STG.E.U8 desc[UR38][R4.64+0x48], R13 ;  /* 0x0000480d0400d986 */ /* 0x0007e2000c101126 */
[----:B------:R-:W-:Y:S05]  /*3940*/  @P2 BRA `(.L_x_111) ;  /* 0x00000000000c2947 */ /* 0x000fea0003800000 */
[----:B------:R-:W5:Y:S02]  /*3950*/  LDG.E.U8 R99, desc[UR38][R8.64+0x49] ;  /* 0x0000492608637981 */ /* 0x000f64000c1e1100 */
[----:B-----5:R-:W-:-:S05]  /*3960*/  PRMT R12, R99, 0x8880, RZ ;  /* 0x00008880630c7816 */ /* 0x020fca00000000ff */
[----:B------:R-:W-:-:S07]  /*3970*/  IMAD R15, R12, R91, RZ ;  /* 0x0000005b0c0f7224 */ /* 0x000fce00078e02ff */
.L_x_111:
[----:B------:R-:W-:Y:S05]  /*3980*/  BSYNC B1 ;  /* 0x0000000000017941 */ /* 0x000fea0003800000 */
.L_x_110:
        /* <DEDUP_REMOVED lines=11> */
.L_x_113:
[----:B------:R-:W-:Y:S05]  /*3a40*/  BSYNC B1 ;  /* 0x0000000000017941 */ /* 0x000fea0003800000 */
.L_x_112:
[----:B---3--:R-:W-:Y:S01]  /*3a50*/  @!P4 IMAD R13, R62, R90, R15 ;  /* 0x0000005a3e0dc224 */ /* 0x008fe200078e020f */
[----:B------:R-:W-:Y:S04]  /*3a60*/  BSSY B1, `(.L_x_114) ;  /* 0x0000006000017945 */ /* 0x000fe80003800000 */
[----:B------:R3:W-:Y:S01]  /*3a70*/  @!P4 STG.E.U8 desc[UR38][R6.64+0x48], R13 ;  /* 0x0000480d0600c986 */ /* 0x0007e2000c101126 */
[----:B------:R-:W-:Y:S05]  /*3a80*/  @P3 BRA `(.L_x_115) ;  /* 0x00000000000c3947 */ /* 0x000fea0003800000 */
[----:B------:R-:W5:Y:S02]  /*3a90*/  LDG.E.U8 R99, desc[UR38][R10.64+0x49] ;  /* 0x000049260a637981 */ /* 0x000f64000c1e1100 */
[----:B-----5:R-:W-:-:S05]  /*3aa0*/  PRMT R12, R99, 0x8880, RZ ;  /* 0x00008880630c7816 */ /* 0x020fca00000000ff */
[----:B------:R-:W-:-:S07]  /*3ab0*/  IMAD R15, R12, R91, RZ ;  /* 0x0000005b0c0f7224 */ /* 0x000fce00078e02ff */
.L_x_115:
[----:B------:R-:W-:Y:S05]  /*3ac0*/  BSYNC B1 ;  /* 0x0000000000017941 */ /* 0x000fea0003800000 */
.L_x_114:
[----:B------:R-:W-:Y:S01]  /*3ad0*/  @!P3 IMAD R63, R63, R90, R15 ;  /* 0x0000005a3f3fb224 */ /* 0x000fe200078e020f */
[----:B------:R-:W-:Y:S04]  /*3ae0*/  BSSY B1, `(.L_x_116) ;  /* 0x0000006000017945 */ /* 0x000fe80003800000 */
[----:B------:R0:W-:Y:S01]  /*3af0*/  @!P3 STG.E.U8 desc[UR38][R6.64+0x49], R63 ;  /* 0x0000493f0600b986 */ /* 0x0001e2000c101126 */
[----:B------:R-:W-:Y:S05]  /*3b00*/  @P5 BRA `(.L_x_117) ;  /* 0x00000000000c5947 */ /* 0x000fea0003800000 */
[----:B------:R-:W5:Y:S02]  /*3b10*/  LDG.E.U8 R99, desc[UR38][R8.64+0x50] ;  /* 0x0000502608637981 */ /* 0x000f64000c1e1100 */
[----:B-----5:R-:W-:-:S05]  /*3b20*/  PRMT R12, R99, 0x8880, RZ ;  /* 0x00008880630c7816 */ /* 0x020fca00000000ff */
[----:B------:R-:W-:-:S07]  /*3b30*/  IMAD R15, R12, R91, RZ ;  /* 0x0000005b0c0f7224 */ /* 0x000fce00078e02ff */
.L_x_117:
[----:B------:R-:W-:Y:S05]  /*3b40*/  BSYNC B1 ;  /* 0x0000000000017941 */ /* 0x000fea0003800000 */
.L_x_116:
[----:B---3--:R-:W-:Y:S01]  /*3b50*/  @!P5 IMAD R13, R64, R90, R15 ;  /* 0x0000005a400dd224 */ /* 0x008fe200078e020f */
[----:B------:R-:W-:Y:S04]  /*3b60*/  BSSY B1, `(.L_x_118) ;  /* 0x0000006000017945 */ /* 0x000fe80003800000 */
[----:B------:R3:W-:Y:S01]  /*3b70*/  @!P5 STG.E.U8 desc[UR38][R4.64+0x50], R13 ;  /* 0x0000500d0400d986 */ /* 0x0007e2000c101126 */
[----:B------:R-:W-:Y:S05]  /*3b80*/  @P2 BRA `(.L_x_119) ;  /* 0x00000000000c2947 */ /* 0x000fea0003800000 */
[----:B------:R-:W5:Y:S02]  /*3b90*/  LDG.E.U8 R99, desc[UR38][R8.64+0x51] ;  /* 0x0000512608637981 */ /* 0x000f64000c1e1100 */
[----:B-----5:R-:W-:-:S05]  /*3ba0*/  PRMT R12, R99, 0x8880, RZ ;  /* 0x00008880630c7816 */ /* 0x020fca00000000ff */
[----:B------:R-:W-:-:S07]  /*3bb0*/  IMAD R15, R12, R91, RZ ;  /* 0x0000005b0c0f7224 */ /* 0x000fce00078e02ff */
.L_x_119:
[----:B------:R-:W-:Y:S05]  /*3bc0*/  BSYNC B1 ;  /* 0x0000000000017941 */ /* 0x000fea0003800000 */
.L_x_118:
        /* <DEDUP_REMOVED lines=11> */
.L_x_121:
[----:B------:R-:W-:Y:S05]  /*3c80*/  BSYNC B1 ;  /* 0x0000000000017941 */ /* 0x000fea0003800000 */
.L_x_120:
[----:B---3--:R-:W-:Y:S01]  /*3c90*/  @!P4 IMAD R13, R66, R90, R15 ;  /* 0x0000005a420dc224 */ /* 0x008fe200078e020f */
[----:B------:R-:W-:Y:S04]  /*3ca0*/  BSSY B1, `(.L_x_122) ;  /* 0x0000006000017945 */ /* 0x000fe80003800000 */
[----:B------:R3:W-:Y:S01]  /*3cb0*/  @!P4 STG.E.U8 desc[UR38][R6.64+0x50], R13 ;  /* 0x0000500d0600c986 */ /* 0x0007e2000c101126 */
[----:B------:R-:W-:Y:S05]  /*3cc0*/  @P3 BRA `(.L_x_123) ;  /* 0x00000000000c3947 */ /* 0x000fea0003800000 */
[----:B------:R-:W5:Y:S02]  /*3cd0*/  LDG.E.U8 R99, desc[UR38][R10.64+0x51] ;  /* 0x000051260a637981 */ /* 0x000f64000c1e1100 */
[----:B-----5:R-:W-:-:S05]  /*3ce0*/  PRMT R12, R99, 0x8880, RZ ;  /* 0x00008880630c7816 */ /* 0x020fca00000000ff */
[----:B------:R-:W-:-:S07]  /*3cf0*/  IMAD R15, R12, R91, RZ ;  /* 0x0000005b0c0f7224 */ /* 0x000fce00078e02ff */
.L_x_123:
[----:B------:R-:W-:Y:S05]  /*3d00*/  BSYNC B1 ;  /* 0x0000000000017941 */ /* 0x000fea0003800000 */
.L_x_122:
[----:B------:R-:W-:Y:S01]  /*3d10*/  @!P3 IMAD R67, R67, R90, R15 ;  /* 0x0000005a4343b224 */ /* 0x000fe200078e020f */
[----:B------:R-:W-:Y:S04]  /*3d20*/  BSSY B1, `(.L_x_124) ;  /* 0x0000006000017945 */ /* 0x000fe80003800000 */
[----:B------:R0:W-:Y:S01]  /*3d30*/  @!P3 STG.E.U8 desc[UR38][R6.64+0x51], R67 ;  /* 0x000051430600b986 */ /* 0x0001e2000c101126 */
[----:B------:R-:W-:Y:S05]  /*3d40*/  @P5 BRA `(.L_x_125) ;  /* 0x00000000000c5947 */ /* 0x000fea0003800000 */
[----:B------:R-:W5:Y:S02]  /*3d50*/  LDG.E.U8 R99, desc[UR38][R8.64+0x58] ;  /* 0x0000582608637981 */ /* 0x000f64000c1e1100 */
[----:B-----5:R-:W-:-:S05]  /*3d60*/  PRMT R12, R99, 0x8880, RZ ;  /* 0x00008880630c7816 */ /* 0x020fca00000000ff */
[----:B------:R-:W-:-:S07]  /*3d70*/  IMAD R15, R12, R91, RZ ;  /* 0x0000005b0c0f7224 */ /* 0x000fce00078e02ff */
.L_x_125:
[----:B------:R-:W-:Y:S05]  /*3d80*/  BSYNC B1 ;  /* 0x0000000000017941 */ /* 0x000fea0003800000 */
.L_x_124:
[----:B---3--:R-:W-:Y:S01]  /*3d90*/  @!P5 IMAD R13, R68, R90, R15 ;  /* 0x0000005a440dd224 */ /* 0x008fe200078e020f */
[----:B------:R-:W-:Y:S04]  /*3da0*/  BSSY B1, `(.L_x_126) ;  /* 0x0000006000017945 */ /* 0x000fe80003800000 */
[----:B------:R3:W-:Y:S01]  /*3db0*/  @!P5 STG.E.U8 desc[UR38][R4.64+0x58], R13 ;  /* 0x0000580d0400d986 */ /* 0x0007e2000c101126 */
[----:B------:R-:W-:Y:S05]  /*3dc0*/  @P2 BRA `(.L_x_127) ;  /* 0x00000000000c2947 */ /* 0x000fea0003800000 */
[----:B------:R-:W5:Y:S02]  /*3dd0*/  LDG.E.U8 R99, desc[UR38][R8.64+0x59] ;  /* 0x0000592608637981 */ /* 0x000f64000c1e1100 */
[----:B-----5:R-:W-:-:S05]  /*3de0*/  PRMT R12, R99, 0x8880, RZ ;  /* 0x00008880630c7816 */ /* 0x020fca00000000ff */
[----:B------:R-:W-:-:S07]  /*3df0*/  IMAD R15, R12, R91, RZ ;  /* 0x0000005b0c0f7224 */ /* 0x000fce00078e02ff */
.L_x_127:
[----:B------:R-:W-:Y:S05]  /*3e00*/  BSYNC B1 ;  /* 0x0000000000017941 */ /* 0x000fea0003800000 */
.L_x_126:
        /* <DEDUP_REMOVED lines=11> */
.L_x_129:
[----:B------:R-:W-:Y:S05]  /*3ec0*/  BSYNC B1 ;  /* 0x0000000000017941 */ /* 0x000fea0003800000 */
.L_x_128:
[----:B---3--:R-:W-:Y:S01]  /*3ed0*/  @!P4 IMAD R13, R70, R90, R15 ;  /* 0x0000005a460dc224 */ /* 0x008fe200078e020f */
[----:B------:R-:W-:Y:S04]  /*3ee0*/  BSSY B1, `(.L_x_130) ;  /* 0x0000006000017945 */ /* 0x000fe80003800000 */
[----:B------:R3:W-:Y:S01]  /*3ef0*/  @!P4 STG.E.U8 desc[UR38][R6.64+0x58], R13 ;  /* 0x0000580d0600c986 */ /* 0x0007e2000c101126 */
[----:B------:R-:W-:Y:S05]  /*3f00*/  @P3 BRA `(.L_x_131) ;  /* 0x00000000000c3947 */ /* 0x000fea0003800000 */
[----:B------:R-:W5:Y:S02]  /*3f10*/  LDG.E.U8 R99, desc[UR38][R10.64+0x59] ;  /* 0x000059260a637981 */ /* 0x000f64000c1e1100 */
[----:B-----5:R-:W-:-:S05]  /*3f20*/  PRMT R12, R99, 0x8880, RZ ;  /* 0x00008880630c7816 */ /* 0x020fca00000000ff */
[----:B------:R-:W-:-:S07]  /*3f30*/  IMAD R15, R12, R91, RZ ;  /* 0x0000005b0c0f7224 */ /* 0x000fce00078e02ff */
.L_x_131:
[----:B------:R-:W-:Y:S05]  /*3f40*/  BSYNC B1 ;  /* 0x0000000000017941 */ /* 0x000fea0003800000 */
.L_x_130:
[----:B------:R-:W-:Y:S01]  /*3f50*/  @!P3 IMAD R71, R71, R90, R15 ;  /* 0x0000005a4747b224 */ /* 0x000fe200078e020f */
[----:B------:R-:W-:Y:S04]  /*3f60*/  BSSY B1, `(.L_x_132) ;  /* 0x0000006000017945 */ /* 0x000fe80003800000 */
[----:B------:R0:W-:Y:S01]  /*3f70*/  @!P3 STG.E.U8 desc[UR38][R6.64+0x59], R71 ;  /* 0x000059470600b986 */ /* 0x0001e2000c101126 */
[----:B------:R-:W-:Y:S05]  /*3f80*/  @P5 BRA `(.L_x_133) ;  /* 0x00000000000c5947 */ /* 0x000fea0003800000 */
[----:B------:R-:W5:Y:S02]  /*3f90*/  LDG.E.U8 R99, desc[UR38][R8.64+0x60] ;  /* 0x0000602608637981 */ /* 0x000f64000c1e1100 */
[----:B-----5:R-:W-:-:S05]  /*3fa0*/  PRMT R12, R99, 0x8880, RZ ;  /* 0x00008880630c7816 */ /* 0x020fca00000000ff */
[----:B------:R-:W-:-:S07]  /*3fb0*/  IMAD R15, R12, R91, RZ ;  /* 0x0000005b0c0f7224 */ /* 0x000fce00078e02ff */
.L_x_133:
[----:B------:R-:W-:Y:S05]  /*3fc0*/  BSYNC B1 ;  /* 0x0000000000017941 */ /* 0x000fea0003800000 */
.L_x_132:
[----:B---3--:R-:W-:Y:S01]  /*3fd0*/  @!P5 IMAD R13, R72, R90, R15 ;  /* 0x0000005a480dd224 */ /* 0x008fe200078e020f */
[----:B------:R-:W-:Y:S04]  /*3fe0*/  BSSY B1, `(.L_x_134) ;  /* 0x0000006000017945 */ /* 0x000fe80003800000 */
[----:B------:R3:W-:Y:S01]  /*3ff0*/  @!P5 STG.E.U8 desc[UR38][R4.64+0x60], R13 ;  /* 0x0000600d0400d986 */ /* 0x0007e2000c101126 */
[----:B------:R-:W-:Y:S05]  /*4000*/  @P2 BRA `(.L_x_135) ;  /* 0x00000000000c2947 */ /* 0x000fea0003800000 */
[----:B------:R-:W5:Y:S02]  /*4010*/  LDG.E.U8 R99, desc[UR38][R8.64+0x61] ;  /* 0x0000612608637981 */ /* 0x000f64000c1e1100 */
[----:B-----5:R-:W-:-:S05]  /*4020*/  PRMT R12, R99, 0x8880, RZ ;  /* 0x00008880630c7816 */ /* 0x020fca00000000ff */
[----:B------:R-:W-:-:S07]  /*4030*/  IMAD R15, R12, R91, RZ ;  /* 0x0000005b0c0f7224 */ /* 0x000fce00078e02ff */
.L_x_135:
[----:B------:R-:W-:Y:S05]  /*4040*/  BSYNC B1 ;  /* 0x0000000000017941 */ /* 0x000fea0003800000 */
.L_x_134:
        /* <DEDUP_REMOVED lines=11> */
.L_x_137:
[----:B------:R-:W-:Y:S05]  /*4100*/  BSYNC B1 ;  /* 0x0000000000017941 */ /* 0x000fea0003800000 */
.L_x_136:
[----:B---3--:R-:W-:Y:S01]  /*4110*/  @!P4 IMAD R13, R74, R90, R15 ;  /* 0x0000005a4a0dc224 */ /* 0x008fe200078e020f */
[----:B------:R-:W-:Y:S04]  /*4120*/  BSSY B1, `(.L_x_138) ;  /* 0x0000006000017945 */ /* 0x000fe80003800000 */
[----:B------:R3:W-:Y:S01]  /*4130*/  @!P4 STG.E.U8 desc[UR38][R6.64+0x60], R13 ;  /* 0x0000600d0600c986 */ /* 0x0007e2000c101126 */
[----:B------:R-:W-:Y:S05]  /*4140*/  @P3 BRA `(.L_x_139) ;  /* 0x00000000000c3947 */ /* 0x000fea0003800000 */
[----:B------:R-:W5:Y:S02]  /*4150*/  LDG.E.U8 R99, desc[UR38][R10.64+0x61] ;  /* 0x000061260a637981 */ /* 0x000f64000c1e1100 */
[----:B-----5:R-:W-:-:S05]  /*4160*/  PRMT R12, R99, 0x8880, RZ ;  /* 0x00008880630c7816 */ /* 0x020fca00000000ff */
[----:B------:R-:W-:-:S07]  /*4170*/  IMAD R15, R12, R91, RZ ;  /* 0x0000005b0c0f7224 */ /* 0x000fce00078e02ff */
.L_x_139:
[----:B------:R-:W-:Y:S05]  /*4180*/  BSYNC B1 ;  /* 0x0000000000017941 */ /* 0x000fea0003800000 */
.L_x_138:
[----:B------:R-:W-:Y:S01]  /*4190*/  @!P3 IMAD R75, R75, R90, R15 ;  /* 0x0000005a4b4bb224 */ /* 0x000fe200078e020f */
[----:B------:R-:W-:Y:S04]  /*41a0*/  BSSY B1, `(.L_x_140) ;  /* 0x0000006000017945 */ /* 0x000fe80003800000 */
[----:B------:R0:W-:Y:S01]  /*41b0*/  @!P3 STG.E.U8 desc[UR38][R6.64+0x61], R75 ;  /* 0x0000614b0600b986 */ /* 0x0001e2000c101126 */
[----:B------:R-:W-:Y:S05]  /*41c0*/  @P5 BRA `(.L_x_141) ;  /* 0x00000000000c5947 */ /* 0x000fea0003800000 */
[----:B------:R-:W5:Y:S02]  /*41d0*/  LDG.E.U8 R99, desc[UR38][R8.64+0x68] ;  /* 0x0000682608637981 */ /* 0x000f64000c1e1100 */
[----:B-----5:R-:W-:-:S05]  /*41e0*/  PRMT R12, R99, 0x8880, RZ ;  /* 0x00008880630c7816 */ /* 0x020fca00000000ff */
[----:B------:R-:W-:-:S07]  /*41f0*/  IMAD R15, R12, R91, RZ ;  /* 0x0000005b0c0f7224 */ /* 0x000fce00078e02ff */
.L_x_141:
[----:B------:R-:W-:Y:S05]  /*4200*/  BSYNC B1 ;  /* 0x0000000000017941 */ /* 0x000fea0003800000 */
.L_x_140:
[----:B---3--:R-:W-:Y:S01]  /*4210*/  @!P5 IMAD R13, R76, R90, R15 ;  /* 0x0000005a4c0dd224 */ /* 0x008fe200078e020f */
[----:B------:R-:W-:Y:S04]  /*4220*/  BSSY B1, `(.L_x_142) ;  /* 0x0000006000017945 */ /* 0x000fe80003800000 */
[----:B------:R3:W-:Y:S01]  /*4230*/  @!P5 STG.E.U8 desc[UR38][R4.64+0x68], R13 ;  /* 0x0000680d0400d986 */ /* 0x0007e2000c101126 */
[----:B------:R-:W-:Y:S05]  /*4240*/  @P2 BRA `(.L_x_143) ;  /* 0x00000000000c2947 */ /* 0x000fea0003800000 */
[----:B------:R-:W5:Y:S02]  /*4250*/  LDG.E.U8 R99, desc[UR38][R8.64+0x69] ;  /* 0x0000692608637981 */ /* 0x000f64000c1e1100 */
[----:B-----5:R-:W-:-:S05]  /*4260*/  PRMT R12, R99, 0x8880, RZ ;  /* 0x00008880630c7816 */ /* 0x020fca00000000ff */
[----:B------:R-:W-:-:S07]  /*4270*/  IMAD R15, R12, R91, RZ ;  /* 0x0000005b0c0f7224 */ /* 0x000fce00078e02ff */
.L_x_143:
[----:B------:R-:W-:Y:S05]  /*4280*/  BSYNC B1 ;  /* 0x0000000000017941 */ /* 0x000fea0003800000 */
.L_x_142:
        /* <DEDUP_REMOVED lines=11> */
.L_x_145:
[----:B------:R-:W-:Y:S05]  /*4340*/  BSYNC B1 ;  /* 0x0000000000017941 */ /* 0x000fea0003800000 */
.L_x_144:
[----:B---3--:R-:W-:Y:S01]  /*4350*/  @!P4 IMAD R13, R78, R90, R15 ;  /* 0x0000005a4e0dc224 */ /* 0x008fe200078e020f */
[----:B------:R-:W-:Y:S04]  /*4360*/  BSSY B1, `(.L_x_146) ;  /* 0x0000006000017945 */ /* 0x000fe80003800000 */
[----:B------:R3:W-:Y:S01]  /*4370*/  @!P4 STG.E.U8 desc[UR38][R6.64+0x68], R13 ;  /* 0x0000680d0600c986 */ /* 0x0007e2000c101126 */
[----:B------:R-:W-:Y:S05]  /*4380*/  @P3 BRA `(.L_x_147) ;  /* 0x00000000000c3947 */ /* 0x000fea0003800000 */
[----:B------:R-:W5:Y:S02]  /*4390*/  LDG.E.U8 R99, desc[UR38][R10.64+0x69] ;  /* 0x000069260a637981 */ /* 0x000f64000c1e1100 */
[----:B-----5:R-:W-:-:S05]  /*43a0*/  PRMT R12, R99, 0x8880, RZ ;  /* 0x00008880630c7816 */ /* 0x020fca00000000ff */
[----:B------:R-:W-:-:S07]  /*43b0*/  IMAD R15, R12, R91, RZ ;  /* 0x0000005b0c0f7224 */ /* 0x000fce00078e02ff */
.L_x_147:
[----:B------:R-:W-:Y:S05]  /*43c0*/  BSYNC B1 ;  /* 0x0000000000017941 */ /* 0x000fea0003800000 */
.L_x_146:
[----:B------:R-:W-:Y:S01]  /*43d0*/  @!P3 IMAD R79, R79, R90, R15 ;  /* 0x0000005a4f4fb224 */ /* 0x000fe200078e020f */
[----:B------:R-:W-:Y:S04]  /*43e0*/  BSSY B1, `(.L_x_148) ;  /* 0x0000006000017945 */ /* 0x000fe80003800000 */
[----:B------:R0:W-:Y:S01]  /*43f0*/  @!P3 STG.E.U8 desc[UR38][R6.64+0x69], R79 ;  /* 0x0000694f0600b986 */ /* 0x0001e2000c101126 */
[----:B------:R-:W-:Y:S05]  /*4400*/  @P5 BRA `(.L_x_149) ;  /* 0x00000000000c5947 */ /* 0x000fea0003800000 */
[----:B------:R-:W5:Y:S02]  /*4410*/  LDG.E.U8 R99, desc[UR38][R8.64+0x70] ;  /* 0x0000702608637981 */ /* 0x000f64000c1e1100 */
[----:B-----5:R-:W-:-:S05]  /*4420*/  PRMT R12, R99, 0x8880, RZ ;  /* 0x00008880630c7816 */ /* 0x020fca00000000ff */
[----:B------:R-:W-:-:S07]  /*4430*/  IMAD R15, R12, R91, RZ ;  /* 0x0000005b0c0f7224 */ /* 0x000fce00078e02ff */
.L_x_149:
[----:B------:R-:W-:Y:S05]  /*4440*/  BSYNC B1 ;  /* 0x0000000000017941 */ /* 0x000fea0003800000 */
.L_x_148:
[----:B---3--:R-:W-:Y:S01]  /*4450*/  @!P5 IMAD R13, R80, R90, R15 ;  /* 0x0000005a500dd224 */ /* 0x008fe200078e020f */
[----:B------:R-:W-:Y:S04]  /*4460*/  BSSY B1, `(.L_x_150) ;  /* 0x0000006000017945 */ /* 0x000fe80003800000 */
[----:B------:R3:W-:Y:S01]  /*4470*/  @!P5 STG.E.U8 desc[UR38][R4.64+0x70], R13 ;  /* 0x0000700d0400d986 */ /* 0x0007e2000c101126 */
[----:B------:R-:W-:Y:S05]  /*4480*/  @P2 BRA `(.L_x_151) ;  /* 0x00000000000c2947 */ /* 0x000fea0003800000 */
[----:B------:R-:W5:Y:S02]  /*4490*/  LDG.E.U8 R99, desc[UR38][R8.64+0x71] ;  /* 0x0000712608637981 */ /* 0x000f64000c1e1100 */
[----:B-----5:R-:W-:-:S05]  /*44a0*/  PRMT R12, R99, 0x8880, RZ ;  /* 0x00008880630c7816 */ /* 0x020fca00000000ff */
[----:B------:R-:W-:-:S07]  /*44b0*/  IMAD R15, R12, R91, RZ ;  /* 0x0000005b0c0f7224 */ /* 0x000fce00078e02ff */
.L_x_151:
[----:B------:R-:W-:Y:S05]  /*44c0*/  BSYNC B1 ;  /* 0x0000000000017941 */ /* 0x000fea0003800000 */
.L_x_150:
[----:B------:R-:W-:Y:S01]  /*44d0*/  ISETP.LT.OR P4, PT, R3, 0x71, !P0 ;  /* 0x000000710300780c */ /* 0x000fe20004781670 */
[----:B------:R-:W-:Y:S01]  /*44e0*/  @!P2 IMAD R81, R81, R90, R15 ;  /* 0x0000005a5151a224 */ /* 0x000fe200078e020f */
[----:B------:R-:W-:Y:S01]  /*44f0*/  BSSY B1, `(.L_x_152) ;  /* 0x000000a000017945 */ /* 0x000fe20003800000 */
[C---:B------:R-:W-:Y:S02]  /*4500*/  ISETP.LT.OR P3, PT, R3.reuse, 0x72, !P0 ;  /* 0x000000720300780c */ /* 0x040fe40004761670 */
[C---:B------:R-:W-:Y:S01]  /*4510*/  ISETP.LT.OR P5, PT, R3.reuse, 0x79, !P0 ;  /* 0x000000790300780c */ /* 0x040fe200047a1670 */
[----:B------:R0:W-:Y:S01]  /*4520*/  @!P2 STG.E.U8 desc[UR38][R4.64+0x71], R81 ;  /* 0x000071510400a986 */ /* 0x0001e2000c101126 */
[C---:B------:R-:W-:Y:S02]  /*4530*/  ISETP.LT.OR P2, PT, R3.reuse, 0x79, !P1 ;  /* 0x000000790300780c */ /* 0x040fe40004f41670 */
[----:B------:R-:W-:-:S04]  /*4540*/  ISETP.LT.OR P1, PT, R3, 0x7a, !P1 ;  /* 0x0000007a0300780c */ /* 0x000fc80004f21670 */
[----:B------:R-:W-:Y:S09]  /*4550*/  @P4 BRA `(.L_x_153) ;  /* 0x00000000000c4947 */ /* 0x000ff20003800000 */
[----:B------:R-:W5:Y:S02]  /*4560*/  LDG.E.U8 R99, desc[UR38][R10.64+0x70] ;  /* 0x000070260a637981 */ /* 0x000f64000c1e1100 */
[----:B-----5:R-:W-:-:S05]  /*4570*/  PRMT R12, R99, 0x8880, RZ ;  /* 0x00008880630c7816 */ /* 0x020fca00000000ff */
[----:B------:R-:W-:-:S07]  /*4580*/  IMAD R15, R12, R91, RZ ;  /* 0x0000005b0c0f7224 */ /* 0x000fce00078e02ff */
.L_x_153:
[----:B------:R-:W-:Y:S05]  /*4590*/  BSYNC B1 ;  /* 0x0000000000017941 */ /* 0x000fea0003800000 */
.L_x_152:
[----:B---3--:R-:W-:Y:S01]  /*45a0*/  @!P4 IMAD R13, R82, R90, R15 ;  /* 0x0000005a520dc224 */ /* 0x008fe200078e020f */
[----:B------:R-:W-:Y:S04]  /*45b0*/  BSSY B1, `(.L_x_154) ;  /* 0x0000006000017945 */ /* 0x000fe80003800000 */
[----:B------:R3:W-:Y:S01]  /*45c0*/  @!P4 STG.E.U8 desc[UR38][R6.64+0x70], R13 ;  /* 0x0000700d0600c986 */ /* 0x0007e2000c101126 */
[----:B------:R-:W-:Y:S05]  /*45d0*/  @P3 BRA `(.L_x_155) ;  /* 0x00000000000c3947 */ /* 0x000fea0003800000 */
[----:B------:R-:W5:Y:S02]  /*45e0*/  LDG.E.U8 R99, desc[UR38][R10.64+0x71] ;  /* 0x000071260a637981 */ /* 0x000f64000c1e1100 */
[----:B-----5:R-:W-:-:S05]  /*45f0*/  PRMT R12, R99, 0x8880, RZ ;  /* 0x00008880630c7816 */ /* 0x020fca00000000ff */
[----:B------:R-:W-:-:S07]  /*4600*/  IMAD R15, R12, R91, RZ ;  /* 0x0000005b0c0f7224 */ /* 0x000fce00078e02ff */
.L_x_155:
[----:B------:R-:W-:Y:S05]  /*4610*/  BSYNC B1 ;  /* 0x0000000000017941 */ /* 0x000fea0003800000 */
.L_x_154:
[----:B------:R-:W-:Y:S01]  /*4620*/  @!P3 IMAD R83, R83, R90, R15 ;  /* 0x0000005a5353b224 */ /* 0x000fe200078e020f */
[----:B------:R-:W-:Y:S04]  /*4630*/  BSSY B1, `(.L_x_156) ;  /* 0x0000006000017945 */ /* 0x000fe80003800000 */
[----:B------:R0:W-:Y:S01]  /*4640*/  @!P3 STG.E.U8 desc[UR38][R6.64+0x71], R83 ;  /* 0x000071530600b986 */ /* 0x0001e2000c101126 */
[----:B------:R-:W-:Y:S05]  /*4650*/  @P2 BRA `(.L_x_157) ;  /* 0x00000000000c2947 */ /* 0x000fea0003800000 */
[----:B------:R-:W5:Y:S02]  /*4660*/  LDG.E.U8 R99, desc[UR38][R8.64+0x78] ;  /* 0x0000782608637981 */ /* 0x000f64000c1e1100 */
[----:B-----5:R-:W-:-:S05]  /*4670*/  PRMT R12, R99, 0x8880, RZ ;  /* 0x00008880630c7816 */ /* 0x020fca00000000ff */
[----:B------:R-:W-:-:S07]  /*4680*/  IMAD R15, R12, R91, RZ ;  /* 0x0000005b0c0f7224 */ /* 0x000fce00078e02ff */
.L_x_157:
[----:B------:R-:W-:Y:S05]  /*4690*/  BSYNC B1 ;  /* 0x0000000000017941 */ /* 0x000fea0003800000 */
.L_x_156:
[----:B---3--:R-:W-:Y:S01]  /*46a0*/  @!P2 IMAD R13, R84, R90, R15 ;  /* 0x0000005a540da224 */ /* 0x008fe200078e020f */
[----:B------:R-:W-:Y:S04]  /*46b0*/  BSSY B1, `(.L_x_158) ;  /* 0x0000006000017945 */ /* 0x000fe80003800000 */
[----:B------:R3:W-:Y:S01]  /*46c0*/  @!P2 STG.E.U8 desc[UR38][R4.64+0x78], R13 ;  /* 0x0000780d0400a986 */ /* 0x0007e2000c101126 */
[----:B------:R-:W-:Y:S05]  /*46d0*/  @P1 BRA `(.L_x_159) ;  /* 0x00000000000c1947 */ /* 0x000fea0003800000 */
[----:B------:R-:W5:Y:S02]  /*46e0*/  LDG.E.U8 R99, desc[UR38][R8.64+0x79] ;  /* 0x0000792608637981 */ /* 0x000f64000c1e1100 */
[----:B-----5:R-:W-:-:S05]  /*46f0*/  PRMT R12, R99, 0x8880, RZ ;  /* 0x00008880630c7816 */ /* 0x020fca00000000ff */
[----:B------:R-:W-:-:S07]  /*4700*/  IMAD R15, R12, R91, RZ ;  /* 0x0000005b0c0f7224 */ /* 0x000fce00078e02ff */
.L_x_159:
[----:B------:R-:W-:Y:S05]  /*4710*/  BSYNC B1 ;  /* 0x0000000000017941 */ /* 0x000fea0003800000 */
.L_x_158:
[----:B------:R-:W-:Y:S01]  /*4720*/  @!P1 IMAD R85, R85, R90, R15 ;  /* 0x0000005a55559224 */ /* 0x000fe200078e020f */
[----:B------:R-:W-:Y:S04]  /*4730*/  BSSY B1, `(.L_x_160) ;  /* 0x0000006000017945 */ /* 0x000fe80003800000 */
[----:B------:R0:W-:Y:S01]  /*4740*/  @!P1 STG.E.U8 desc[UR38][R4.64+0x79], R85 ;  /* 0x0000795504009986 */ /* 0x0001e2000c101126 */
[----:B------:R-:W-:Y:S05]  /*4750*/  @P5 BRA `(.L_x_161) ;  /* 0x00000000000c5947 */ /* 0x000fea0003800000 */
[----:B------:R-:W0:Y:S02]  /*4760*/  LDG.E.U8 R99, desc[UR38][R10.64+0x78] ;  /* 0x000078260a637981 */ /* 0x000e24000c1e1100 */
[----:B0123--:R-:W-:-:S05]  /*4770*/  PRMT R4, R99, 0x8880, RZ ;  /* 0x0000888063047816 */ /* 0x00ffca00000000ff */
[----:B------:R-:W-:-:S07]  /*4780*/  IMAD R15, R4, R91, RZ ;  /* 0x0000005b040f7224 */ /* 0x000fce00078e02ff */
.L_x_161:
[----:B------:R-:W-:Y:S05]  /*4790*/  BSYNC B1 ;  /* 0x0000000000017941 */ /* 0x000fea0003800000 */
.L_x_160:
[----:B0123--:R-:W-:Y:S01]  /*47a0*/  @!P5 IMAD R5, R86, R90, R15 ;  /* 0x0000005a5605d224 */ /* 0x00ffe200078e020f */
[----:B------:R-:W-:Y:S01]  /*47b0*/  ISETP.LT.OR P0, PT, R3, 0x7a, !P0 ;  /* 0x0000007a0300780c */ /* 0x000fe20004701670 */
[----:B------:R-:W-:Y:S03]  /*47c0*/  BSSY B1, `(.L_x_162) ;  /* 0x0000006000017945 */ /* 0x000fe60003800000 */
[----:B------:R0:W-:Y:S09]  /*47d0*/  @!P5 STG.E.U8 desc[UR38][R6.64+0x78], R5 ;  /* 0x000078050600d986 */ /* 0x0001f2000c101126 */
[----:B------:R-:W-:Y:S05]  /*47e0*/  @P0 BRA `(.L_x_163) ;  /* 0x00000000000c0947 */ /* 0x000fea0003800000 */
[----:B------:R-:W2:Y:S02]  /*47f0*/  LDG.E.U8 R99, desc[UR38][R10.64+0x79] ;  /* 0x000079260a637981 */ /* 0x000ea4000c1e1100 */
[----:B--2---:R-:W-:-:S05]  /*4800*/  PRMT R4, R99, 0x8880, RZ ;  /* 0x0000888063047816 */ /* 0x004fca00000000ff */
[----:B------:R-:W-:-:S07]  /*4810*/  IMAD R15, R4, R91, RZ ;  /* 0x0000005b040f7224 */ /* 0x000fce00078e02ff */
.L_x_163:
[----:B------:R-:W-:Y:S05]  /*4820*/  BSYNC B1 ;  /* 0x0000000000017941 */ /* 0x000fea0003800000 */
.L_x_162:
[----:B------:R-:W-:Y:S01]  /*4830*/  IMAD R15, R87, R90, R15 ;  /* 0x0000005a570f7224 */ /* 0x000fe200078e020f */
[----:B------:R-:W-:Y:S06]  /*4840*/  @P0 BRA `(.L_x_164) ;  /* 0x0000000c00100947 */ /* 0x000fec0003800000 */
[----:B------:R1:W-:Y:S01]  /*4850*/  STG.E.U8 desc[UR38][R6.64+0x79], R15 ;  /* 0x0000790f06007986 */ /* 0x0003e2000c101126 */
[----:B------:R-:W-:Y:S05]  /*4860*/  BRA `(.L_x_164) ;  /* 0x0000000c00087947 */ /* 0x000fea0003800000 */
.L_x_35:
[C---:B------:R-:W-:Y:S02]  /*4870*/  ISETP.GE.AND P1, PT, R101.reuse, 0x1, PT ;  /* 0x000000016500780c */ /* 0x040fe40003f26270 */
[----:B------:R-:W-:Y:S02]  /*4880*/  ISETP.GE.AND P0, PT, R101, 0x9, PT ;  /* 0x000000096500780c */ /* 0x000fe40003f06270 */
[C---:B------:R-:W-:Y:S02]  /*4890*/  ISETP.LT.OR P4, PT, R3.reuse, 0x1, !P1 ;  /* 0x000000010300780c */ /* 0x040fe40004f81670 */
[C---:B------:R-:W-:Y:S02]  /*48a0*/  ISETP.LT.OR P3, PT, R3.reuse, 0x2, !P1 ;  /* 0x000000020300780c */ /* 0x040fe40004f61670 */
[C---:B------:R-:W-:Y:S02]  /*48b0*/  ISETP.LT.OR P2, PT, R3.reuse, 0x1, !P0 ;  /* 0x000000010300780c */ /* 0x040fe40004741670 */
[----:B------:R-:W-:-:S07]  /*48c0*/  ISETP.LT.OR P5, PT, R3, 0x2, !P0 ;  /* 0x000000020300780c */ /* 0x000fce00047a1670 */
[-C--:B------:R-:W-:Y:S02]  /*48d0*/  @!P4 IMAD R9, R24, R90.reuse, RZ ;  /* 0x0000005a1809c224 */ /* 0x080fe400078e02ff */
[-C--:B------:R-:W-:Y:S02]  /*48e0*/  @!P3 IMAD R25, R25, R90.reuse, RZ ;  /* 0x0000005a1919b224 */ /* 0x080fe400078e02ff */
[-C--:B------:R-:W-:Y:S01]  /*48f0*/  @!P2 IMAD R11, R26, R90.reuse, RZ ;  /* 0x0000005a1a0ba224 */ /* 0x080fe200078e02ff */
[----:B------:R0:W-:Y:S01]  /*4900*/  @!P4 STG.E.U8 desc[UR38][R4.64], R9 ;  /* 0x000000090400c986 */ /* 0x0001e2000c101126 */
[----:B------:R-:W-:Y:S01]  /*4910*/  ISETP.LT.OR P4, PT, R3, 0x9, !P1 ;  /* 0x000000090300780c */ /* 0x000fe20004f81670 */
[----:B------:R-:W-:Y:S02]  /*4920*/  @!P5 IMAD R27, R27, R90, RZ ;  /* 0x0000005a1b1bd224 */ /* 0x000fe400078e02ff */
[----:B------:R-:W-:Y:S01]  /*4930*/  @!P3 STG.E.U8 desc[UR38][R4.64+0x1], R25 ;  /* 0x000001190400b986 */ /* 0x000fe2000c101126 */
[----:B------:R-:W-:-:S03]  /*4940*/  ISETP.LT.OR P3, PT, R3, 0xa, !P1 ;  /* 0x0000000a0300780c */ /* 0x000fc60004f61670 */
[----:B------:R1:W-:Y:S01]  /*4950*/  @!P2 STG.E.U8 desc[UR38][R6.64], R11 ;  /* 0x0000000b0600a986 */ /* 0x0003e2000c101126 */
[----:B------:R-:W-:-:S03]  /*4960*/  ISETP.LT.OR P2, PT, R3, 0x9, !P0 ;  /* 0x000000090300780c */ /* 0x000fc60004741670 */
[----:B------:R-:W-:Y:S01]  /*4970*/  @!P5 STG.E.U8 desc[UR38][R6.64+0x1], R27 ;  /* 0x0000011b0600d986 */ /* 0x000fe2000c101126 */
[----:B------:R-:W-:Y:S01]  /*4980*/  ISETP.LT.OR P5, PT, R3, 0xa, !P0 ;  /* 0x0000000a0300780c */ /* 0x000fe200047a1670 */
[----:B------:R-:W-:-:S04]  /*4990*/  @!P4 IMAD R13, R28, R90, RZ ;  /* 0x0000005a1c0dc224 */ /* 0x000fc800078e02ff */
[-C--:B------:R-:W-:Y:S01]  /*49a0*/  @!P3 IMAD R29, R29, R90.reuse, RZ ;  /* 0x0000005a1d1db224 */ /* 0x080fe200078e02ff */
[----:B------:R-:W-:Y:S01]  /*49b0*/  @!P4 STG.E.U8 desc[UR38][R4.64+0x8], R13 ;  /* 0x0000080d0400c986 */ /* 0x000fe2000c101126 */
[C---:B------:R-:W-:Y:S02]  /*49c0*/  ISETP.LT.OR P4, PT, R3.reuse, 0x11, !P1 ;  /* 0x000000110300780c */ /* 0x040fe40004f81670 */
[-C--:B0-----:R-:W-:Y:S01]  /*49d0*/  @!P2 IMAD R9, R30, R90.reuse, RZ ;  /* 0x0000005a1e09a224 */ /* 0x081fe200078e02ff */
[----:B------:R-:W-:Y:S01]  /*49e0*/  @!P3 STG.E.U8 desc[UR38][R4.64+0x9], R29 ;  /* 0x0000091d0400b986 */ /* 0x000fe2000c101126 */
[----:B------:R-:W-:Y:S02]  /*49f0*/  ISETP.LT.OR P3, PT, R3, 0x12, !P1 ;  /* 0x000000120300780c */ /* 0x000fe40004f61670 */
[----:B------:R-:W-:Y:S01]  /*4a00*/  @!P5 IMAD R31, R31, R90, RZ ;  /* 0x0000005a1f1fd224 */ /* 0x000fe200078e02ff */
[----:B------:R0:W-:Y:S01]  /*4a10*/  @!P2 STG.E.U8 desc[UR38][R6.64+0x8], R9 ;  /* 0x000008090600a986 */ /* 0x0001e2000c101126 */
[----:B------:R-:W-:-:S03]  /*4a20*/  ISETP.LT.OR P2, PT, R3, 0x11, !P0 ;  /* 0x000000110300780c */ /* 0x000fc60004741670 */
[----:B------:R-:W-:Y:S01]  /*4a30*/  @!P5 STG.E.U8 desc[UR38][R6.64+0x9], R31 ;  /* 0x0000091f0600d986 */ /* 0x000fe2000c101126 */
[----:B------:R-:W-:Y:S01]  /*4a40*/  ISETP.LT.OR P5, PT, R3, 0x12, !P0 ;  /* 0x000000120300780c */ /* 0x000fe200047a1670 */
[----:B-1----:R-:W-:-:S04]  /*4a50*/  @!P4 IMAD R11, R32, R90, RZ ;  /* 0x0000005a200bc224 */ /* 0x002fc800078e02ff */
        /* <DEDUP_REMOVED lines=109> */
[----:B------:R1:W-:Y:S01]  /*5130*/  @!P4 STG.E.U8 desc[UR38][R4.64+0x58], R13 ;  /* 0x0000580d0400c986 */ /* 0x0003e2000c101126 */
        /* <DEDUP_REMOVED lines=13> */
[-C--:B-1----:R-:W-:Y:S01]  /*5210*/  @!P2 IMAD R13, R74, R90.reuse, RZ ;  /* 0x0000005a4a0da224 */ /* 0x082fe200078e02ff */
[----:B------:R-:W-:Y:S01]  /*5220*/  @!P3 STG.E.U8 desc[UR38][R4.64+0x61], R73 ;  /* 0x000061490400b986 */ /* 0x000fe2000c101126 */
[----:B------:R-:W-:Y:S02]  /*5230*/  ISETP.LT.OR P3, PT, R3, 0x6a, !P1 ;  /* 0x0000006a0300780c */ /* 0x000fe40004f61670 */
[----:B------:R-:W-:Y:S01]  /*5240*/  @!P5 IMAD R75, R75, R90, RZ ;  /* 0x0000005a4b4bd224 */ /* 0x000fe200078e02ff */
[----:B------:R1:W-:Y:S01]  /*5250*/  @!P2 STG.E.U8 desc[UR38][R6.64+0x60], R13 ;  /* 0x0000600d0600a986 */ /* 0x0003e2000c101126 */
[----:B------:R-:W-:-:S03]  /*5260*/  ISETP.LT.OR P2, PT, R3, 0x69, !P0 ;  /* 0x000000690300780c */ /* 0x000fc60004741670 */
[----:B------:R-:W-:Y:S01]  /*5270*/  @!P5 STG.E.U8 desc[UR38][R6.64+0x61], R75 ;  /* 0x0000614b0600d986 */ /* 0x000fe2000c101126 */
[----:B------:R-:W-:Y:S01]  /*5280*/  ISETP.LT.OR P5, PT, R3, 0x6a, !P0 ;  /* 0x0000006a0300780c */ /* 0x000fe200047a1670 */
[----:B0-----:R-:W-:-:S04]  /*5290*/  @!P4 IMAD R9, R76, R90, RZ ;  /* 0x0000005a4c09c224 */ /* 0x001fc800078e02ff */
[-C--:B------:R-:W-:Y:S01]  /*52a0*/  @!P3 IMAD R77, R77, R90.reuse, RZ ;  /* 0x0000005a4d4db224 */ /* 0x080fe200078e02ff */
[----:B------:R-:W-:Y:S01]  /*52b0*/  @!P4 STG.E.U8 desc[UR38][R4.64+0x68], R9 ;  /* 0x000068090400c986 */ /* 0x000fe2000c101126 */
[C---:B------:R-:W-:Y:S02]  /*52c0*/  ISETP.LT.OR P4, PT, R3.reuse, 0x72, !P1 ;  /* 0x000000720300780c */ /* 0x040fe40004f81670 */
[-C--:B--2---:R-:W-:Y:S01]  /*52d0*/  @!P2 IMAD R11, R78, R90.reuse, RZ ;  /* 0x0000005a4e0ba224 */ /* 0x084fe200078e02ff */
[----:B------:R-:W-:Y:S01]  /*52e0*/  @!P3 STG.E.U8 desc[UR38][R4.64+0x69], R77 ;  /* 0x0000694d0400b986 */ /* 0x000fe2000c101126 */
[----:B------:R-:W-:Y:S02]  /*52f0*/  ISETP.LT.OR P3, PT, R3, 0x71, !P1 ;  /* 0x000000710300780c */ /* 0x000fe40004f61670 */
[----:B------:R-:W-:Y:S01]  /*5300*/  @!P5 IMAD R79, R79, R90, RZ ;  /* 0x0000005a4f4fd224 */ /* 0x000fe200078e02ff */
[----:B------:R0:W-:Y:S01]  /*5310*/  @!P2 STG.E.U8 desc[UR38][R6.64+0x68], R11 ;  /* 0x0000680b0600a986 */ /* 0x0001e2000c101126 */
[----:B------:R-:W-:-:S03]  /*5320*/  ISETP.LT.OR P2, PT, R3, 0x71, !P0 ;  /* 0x000000710300780c */ /* 0x000fc60004741670 */
[----:B------:R2:W-:Y:S01]  /*5330*/  @!P5 STG.E.U8 desc[UR38][R6.64+0x69], R79 ;  /* 0x0000694f0600d986 */ /* 0x0005e2000c101126 */
[----:B------:R-:W-:Y:S01]  /*5340*/  ISETP.LT.OR P5, PT, R3, 0x79, !P0 ;  /* 0x000000790300780c */ /* 0x000fe200047a1670 */
[----:B------:R-:W-:-:S04]  /*5350*/  @!P4 IMAD R81, R81, R90, RZ ;  /* 0x0000005a5151c224 */ /* 0x000fc800078e02ff */
[-C--:B-1----:R-:W-:Y:S01]  /*5360*/  @!P3 IMAD R13, R80, R90.reuse, RZ ;  /* 0x0000005a500db224 */ /* 0x082fe200078e02ff */
[----:B------:R2:W-:Y:S01]  /*5370*/  @!P4 STG.E.U8 desc[UR38][R4.64+0x71], R81 ;  /* 0x000071510400c986 */ /* 0x0005e2000c101126 */
[C---:B------:R-:W-:Y:S02]  /*5380*/  ISETP.LT.OR P4, PT, R3.reuse, 0x72, !P0 ;  /* 0x000000720300780c */ /* 0x040fe40004781670 */
[C---:B------:R-:W-:Y:S01]  /*5390*/  ISETP.LT.OR P0, PT, R3.reuse, 0x7a, !P0 ;  /* 0x0000007a0300780c */ /* 0x040fe20004701670 */
[----:B------:R2:W-:Y:S01]  /*53a0*/  @!P3 STG.E.U8 desc[UR38][R4.64+0x70], R13 ;  /* 0x0000700d0400b986 */ /* 0x0005e2000c101126 */
[C---:B------:R-:W-:Y:S02]  /*53b0*/  ISETP.LT.OR P3, PT, R3.reuse, 0x79, !P1 ;  /* 0x000000790300780c */ /* 0x040fe40004f61670 */
[----:B------:R-:W-:Y:S01]  /*53c0*/  ISETP.LT.OR P1, PT, R3, 0x7a, !P1 ;  /* 0x0000007a0300780c */ /* 0x000fe20004f21670 */
[-C--:B------:R-:W-:Y:S02]  /*53d0*/  @!P2 IMAD R3, R82, R90.reuse, RZ ;  /* 0x0000005a5203a224 */ /* 0x080fe400078e02ff */
[----:B0-----:R-:W-:-:S03]  /*53e0*/  @!P5 IMAD R11, R86, R90, RZ ;  /* 0x0000005a560bd224 */ /* 0x001fc600078e02ff */
[----:B------:R2:W-:Y:S01]  /*53f0*/  @!P2 STG.E.U8 desc[UR38][R6.64+0x70], R3 ;  /* 0x000070030600a986 */ /* 0x0005e2000c101126 */
[-C--:B------:R-:W-:Y:S02]  /*5400*/  @!P4 IMAD R83, R83, R90.reuse, RZ ;  /* 0x0000005a5353c224 */ /* 0x080fe400078e02ff */
[-C--:B------:R-:W-:Y:S02]  /*5410*/  @!P0 IMAD R87, R87, R90.reuse, RZ ;  /* 0x0000005a57578224 */ /* 0x080fe400078e02ff */
[-C--:B------:R-:W-:Y:S01]  /*5420*/  @!P3 IMAD R9, R84, R90.reuse, RZ ;  /* 0x0000005a5409b224 */ /* 0x080fe200078e02ff */
[----:B------:R2:W-:Y:S01]  /*5430*/  @!P4 STG.E.U8 desc[UR38][R6.64+0x71], R83 ;  /* 0x000071530600c986 */ /* 0x0005e2000c101126 */
[----:B------:R-:W-:-:S03]  /*5440*/  @!P1 IMAD R85, R85, R90, RZ ;  /* 0x0000005a55559224 */ /* 0x000fc600078e02ff */
[----:B------:R2:W-:Y:S04]  /*5450*/  @!P3 STG.E.U8 desc[UR38][R4.64+0x78], R9 ;  /* 0x000078090400b986 */ /* 0x0005e8000c101126 */
[----:B------:R2:W-:Y:S04]  /*5460*/  @!P1 STG.E.U8 desc[UR38][R4.64+0x79], R85 ;  /* 0x0000795504009986 */ /* 0x0005e8000c101126 */
[----:B------:R2:W-:Y:S04]  /*5470*/  @!P5 STG.E.U8 desc[UR38][R6.64+0x78], R11 ;  /* 0x0000780b0600d986 */ /* 0x0005e8000c101126 */
[----:B------:R2:W-:Y:S02]  /*5480*/  @!P0 STG.E.U8 desc[UR38][R6.64+0x79], R87 ;  /* 0x0000795706008986 */ /* 0x0005e4000c101126 */
.L_x_164:
[----:B------:R-:W-:Y:S05]  /*5490*/  BSYNC B0 ;  /* 0x0000000000007941 */ /* 0x000fea0003800000 */
.L_x_34:
[----:B------:R-:W-:Y:S01]  /*54a0*/  IADD3 R16, P0, R16, UR36, RZ ;  /* 0x0000002410107c10 */ /* 0x000fe2000ff1e0ff */
[----:B------:R-:W-:Y:S01]  /*54b0*/  ULDC.64 UR4, c[0x0][0x650] ;  /* 0x0001940000047ab9 */ /* 0x000fe20000000a00 */
[----:B--2---:R-:W-:Y:S01]  /*54c0*/  PRMT R3, RZ, 0x7610, R3 ;  /* 0x00007610ff037816 */ /* 0x004fe20000000003 */
[----:B------:R-:W-:Y:S01]  /*54d0*/  IMAD.MOV.U32 R100, RZ, RZ, -0x1 ;  /* 0xffffffffff647424 */ /* 0x000fe200078e00ff */
[----:B------:R-:W-:Y:S01]  /*54e0*/  IADD3.X R17, R17, UR42, RZ, P0, !PT ;  /* 0x0000002a11117c10 */ /* 0x000fe200087fe4ff */
[----:B------:R-:W-:Y:S01]  /*54f0*/  IMAD.MOV.U32 R23, RZ, RZ, -0x1 ;  /* 0xffffffffff177424 */ /* 0x000fe200078e00ff */
[----:B------:R-:W-:-:S04]  /*5500*/  ISETP.GE.U32.AND P0, PT, R16, UR4, PT ;  /* 0x0000000410007c0c */ /* 0x000fc8000bf06070 */
[----:B------:R-:W-:-:S13]  /*5510*/  ISETP.GE.U32.AND.EX P0, PT, R17, UR5, PT, P0 ;  /* 0x0000000511007c0c */ /* 0x000fda000bf06100 */
[----:B------:R-:W-:Y:S05]  /*5520*/  @P0 BRA `(.L_x_165) ;  /* 0x00000004004c0947 */ /* 0x000fea0003800000 */
[----:B------:R-:W2:Y:S01]  /*5530*/  LDC.64 R10, c[0x0][0x628] ;  /* 0x00018a00ff0a7b82 */ /* 0x000ea20000000a00 */
[----:B------:R-:W3:Y:S01]  /*5540*/  S2R R12, SR_CTAID.X ;  /* 0x00000000000c7919 */ /* 0x000ee20000002500 */
[----:B------:R-:W-:Y:S02]  /*5550*/  IMAD.MOV.U32 R8, RZ, RZ, R16 ;  /* 0x000000ffff087224 */ /* 0x000fe400078e0010 */
[----:B------:R-:W-:Y:S01]  /*5560*/  IMAD.MOV.U32 R9, RZ, RZ, R17 ;  /* 0x000000ffff097224 */ /* 0x000fe200078e0011 */
[----:B------:R-:W0:Y:S03]  /*5570*/  S2R R20, SR_CTAID.Y ;  /* 0x0000000000147919 */ /* 0x000e260000002600 */
[----:B------:R-:W0:Y:S08]  /*5580*/  LDC R0, c[0x0][0x630] ;  /* 0x00018c00ff007b82 */ /* 0x000e300000000800 */
[----:B-1----:R-:W1:Y:S01]  /*5590*/  LDC.64 R14, c[0x0][0x620] ;  /* 0x00018800ff0e7b82 */ /* 0x002e620000000a00 */
[----:B--2---:R-:W-:-:S04]  /*55a0*/  ISETP.NE.U32.AND P0, PT, R10, RZ, PT ;  /* 0x000000ff0a00720c */ /* 0x004fc80003f05070 */
[----:B------:R-:W-:-:S13]  /*55b0*/  ISETP.NE.AND.EX P0, PT, R11, RZ, PT, P0 ;  /* 0x000000ff0b00720c */ /* 0x000fda0003f05300 */
[----:B01-3--:R-:W-:Y:S05]  /*55c0*/  @!P0 BRA `(.L_x_166) ;  /* 0x0000000000288947 */ /* 0x00bfea0003800000 */
[----:B------:R-:W0:Y:S02]  /*55d0*/  LDC R3, c[0x0][0x634] ;  /* 0x00018d00ff037b82 */ /* 0x000e240000000800 */
[----:B0-----:R-:W-:-:S05]  /*55e0*/  IADD3 R3, P0, R16, R3, RZ ;  /* 0x0000000310037210 */ /* 0x001fca0007f1e0ff */
[----:B------:R-:W-:-:S04]  /*55f0*/  IMAD.X R13, RZ, RZ, R17, P0 ;  /* 0x000000ffff0d7224 */ /* 0x000fc800000e0611 */
[----:B------:R-:W-:-:S04]  /*5600*/  IMAD.WIDE.U32 R4, R13, R10, RZ ;  /* 0x0000000a0d047225 */ /* 0x000fc800078e00ff */
[----:B----4-:R-:W-:-:S04]  /*5610*/  IMAD.WIDE.U32 R6, P0, R3, R11, R4 ;  /* 0x0000000b03067225 */ /* 0x010fc80007800004 */
[----:B------:R-:W-:-:S04]  /*5620*/  IMAD.WIDE.U32 R4, R3, R10, RZ ;  /* 0x0000000a03047225 */ /* 0x000fc800078e00ff */
[----:B------:R-:W-:Y:S01]  /*5630*/  IMAD.X R9, RZ, RZ, RZ, P0 ;  /* 0x000000ffff097224 */ /* 0x000fe200000e06ff */
[----:B------:R-:W-:Y:S01]  /*5640*/  IADD3 RZ, P0, R5, R6, RZ ;  /* 0x0000000605ff7210 */ /* 0x000fe20007f1e0ff */
[----:B------:R-:W-:-:S04]  /*5650*/  IMAD.MOV.U32 R8, RZ, RZ, R7 ;  /* 0x000000ffff087224 */ /* 0x000fc800078e0007 */
[----:B------:R-:W-:-:S08]  /*5660*/  IMAD.WIDE.U32.X R8, R13, R11, R8, P0 ;  /* 0x0000000b0d087225 */ /* 0x000fd000000e0408 */
.L_x_166:
[-CC-:B------:R-:W-:Y:S01]  /*5670*/  SHF.R.U64 R23, R8, R0.reuse, R9.reuse ;  /* 0x0000000008177219 */ /* 0x180fe20000001209 */
[----:B----4-:R-:W0:Y:S01]  /*5680*/  LDC.64 R26, c[0x0][0x640] ;  /* 0x00019000ff1a7b82 */ /* 0x010e220000000a00 */
[----:B------:R-:W-:Y:S01]  /*5690*/  SHF.R.U32.HI R0, RZ, R0, R9 ;  /* 0x00000000ff007219 */ /* 0x000fe20000011609 */
[----:B------:R-:W-:Y:S01]  /*56a0*/  ULDC UR4, c[0x0][0x150] ;  /* 0x0000540000047ab9 */ /* 0x000fe20000000800 */
[----:B------:R-:W-:Y:S02]  /*56b0*/  IADD3 R3, P0, RZ, -R23, RZ ;  /* 0x80000017ff037210 */ /* 0x000fe40007f1e0ff */
[----:B------:R-:W-:-:S03]  /*56c0*/  I2FP.F32.U32 R7, R12 ;  /* 0x0000000c00077245 */ /* 0x000fc60000201000 */
[----:B------:R-:W1:Y:S01]  /*56d0*/  LDC R6, c[0x0][0x618] ;  /* 0x00018600ff067b82 */ /* 0x000e620000000800 */
[----:B------:R-:W-:Y:S02]  /*56e0*/  IMAD.X R5, RZ, RZ, ~R0, P0 ;  /* 0x000000ffff057224 */ /* 0x000fe400000e0e00 */
[----:B------:R-:W-:Y:S01]  /*56f0*/  FMUL R7, R7, UR4 ;  /* 0x0000000407077c20 */ /* 0x000fe20008400000 */
[----:B------:R-:W-:Y:S01]  /*5700*/  ULDC UR4, c[0x0][0x154] ;  /* 0x0000550000047ab9 */ /* 0x000fe20000000800 */
[-C--:B------:R-:W-:Y:S02]  /*5710*/  IMAD R0, R5, R14.reuse, RZ ;  /* 0x0000000e05007224 */ /* 0x080fe400078e02ff */
[C---:B------:R-:W-:Y:S01]  /*5720*/  IMAD.WIDE.U32 R4, R3.reuse, R14, R16 ;  /* 0x0000000e03047225 */ /* 0x040fe200078e0010 */
[----:B------:R-:W2:Y:S01]  /*5730*/  LDC R11, c[0x0][0x608] ;  /* 0x00018200ff0b7b82 */ /* 0x000ea20000000800 */
[----:B------:R-:W3:Y:S02]  /*5740*/  F2I.U32.TRUNC.NTZ R7, R7 ;  /* 0x0000000700077305 */ /* 0x000ee4000020f000 */
[----:B------:R-:W-:-:S04]  /*5750*/  IMAD R3, R3, R15, R0 ;  /* 0x0000000f03037224 */ /* 0x000fc800078e0200 */
[----:B------:R-:W-:Y:S01]  /*5760*/  IMAD.IADD R3, R5, 0x1, R3 ;  /* 0x0000000105037824 */ /* 0x000fe200078e0203 */
[----:B------:R-:W4:Y:S01]  /*5770*/  LDC R8, c[0x0][0x658] ;  /* 0x00019600ff087b82 */ /* 0x000f220000000800 */
[----:B------:R-:W-:Y:S02]  /*5780*/  I2FP.F32.U32 R5, R20 ;  /* 0x0000001400057245 */ /* 0x000fe40000201000 */
[----:B0-----:R-:W-:-:S04]  /*5790*/  ISETP.NE.U32.AND P0, PT, R26, RZ, PT ;  /* 0x000000ff1a00720c */ /* 0x001fc80003f05070 */
[----:B------:R-:W-:Y:S01]  /*57a0*/  ISETP.NE.AND.EX P0, PT, R27, RZ, PT, P0 ;  /* 0x000000ff1b00720c */ /* 0x000fe20003f05300 */
[----:B------:R-:W0:Y:S01]  /*57b0*/  LDC R9, c[0x0][0x144] ;  /* 0x00005100ff097b82 */ /* 0x000e220000000800 */
[-C--:B-1----:R-:W-:Y:S01]  /*57c0*/  SHF.R.U32.HI R0, RZ, R6.reuse, R3 ;  /* 0x00000006ff007219 */ /* 0x082fe20000011603 */
[----:B---3--:R-:W-:Y:S01]  /*57d0*/  IMAD.MOV R7, RZ, RZ, -R7 ;  /* 0x000000ffff077224 */ /* 0x008fe200078e0a07 */
[----:B------:R-:W-:Y:S01]  /*57e0*/  SHF.R.U64 R13, R4, R6, R3 ;  /* 0x00000006040d7219 */ /* 0x000fe20000001203 */
[----:B------:R-:W-:-:S04]  /*57f0*/  FMUL R6, R5, UR4 ;  /* 0x0000000405067c20 */ /* 0x000fc80008400000 */
[----:B------:R-:W1:Y:S01]  /*5800*/  LDC R21, c[0x0][0x148] ;  /* 0x00005200ff157b82 */ /* 0x000e620000000800 */
[-CC-:B--2---:R-:W-:Y:S02]  /*5810*/  SHF.R.U64 R10, R13, R11.reuse, R0.reuse ;  /* 0x0000000b0d0a7219 */ /* 0x184fe40000001200 */
[----:B------:R-:W-:Y:S02]  /*5820*/  SHF.R.U32.HI R3, RZ, R11, R0 ;  /* 0x0000000bff037219 */ /* 0x000fe40000011600 */
[----:B------:R2:W3:Y:S03]  /*5830*/  F2I.U32.TRUNC.NTZ R0, R6 ;  /* 0x0000000600007305 */ /* 0x0004e6000020f000 */
[----:B------:R-:W1:Y:S01]  /*5840*/  LDC R14, c[0x0][0x648] ;  /* 0x00019200ff0e7b82 */ /* 0x000e620000000800 */
[-CC-:B----4-:R-:W-:Y:S02]  /*5850*/  SHF.R.U64 R15, R10, R8.reuse, R3.reuse ;  /* 0x000000080a0f7219 */ /* 0x190fe40000001203 */
[----:B------:R-:W-:-:S03]  /*5860*/  SHF.R.U32.HI R5, RZ, R8, R3 ;  /* 0x00000008ff057219 */ /* 0x000fc60000011603 */
[----:B------:R-:W-:Y:S02]  /*5870*/  IMAD.MOV.U32 R4, RZ, RZ, R15 ;  /* 0x000000ffff047224 */ /* 0x000fe400078e000f */
[----:B------:R-:W4:Y:S01]  /*5880*/  LDC R24, c[0x0][0x638] ;  /* 0x00018e00ff187b82 */ /* 0x000f220000000800 */
[----:B0-----:R-:W-:-:S07]  /*5890*/  IMAD R25, R9, R7, R12 ;  /* 0x0000000709197224 */ /* 0x001fce00078e020c */
[----:B------:R-:W0:Y:S08]  /*58a0*/  LDC R28, c[0x0][0x610] ;  /* 0x00018400ff1c7b82 */ /* 0x000e300000000800 */
[----:B------:R-:W0:Y:S01]  /*58b0*/  LDC R29, c[0x0][0x600] ;  /* 0x00018000ff1d7b82 */ /* 0x000e220000000800 */
[----:B--23--:R-:W-:Y:S05]  /*58c0*/  @!P0 BRA `(.L_x_167) ;  /* 0x0000000000288947 */ /* 0x00cfea0003800000 */
[----:B------:R-:W2:Y:S02]  /*58d0*/  LDC R4, c[0x0][0x64c] ;  /* 0x00019300ff047b82 */ /* 0x000ea40000000800 */
[----:B--2---:R-:W-:-:S05]  /*58e0*/  IADD3 R3, P0, R15, R4, RZ ;  /* 0x000000040f037210 */ /* 0x004fca0007f1e0ff */
        /* <DEDUP_REMOVED lines=8> */
.L_x_167:
[----:B------:R-:W-:Y:S02]  /*5970*/  ISETP.NE.AND P0, PT, R2, 0x1, PT ;  /* 0x000000010200780c */ /* 0x000fe40003f05270 */
[----:B-1----:R-:W-:Y:S01]  /*5980*/  SHF.R.U64 R3, R4, R14, R5 ;  /* 0x0000000e04037219 */ /* 0x002fe20000001205 */
[----:B------:R-:W-:Y:S01]  /*5990*/  IMAD.MOV R5, RZ, RZ, -R0 ;  /* 0x000000ffff057224 */ /* 0x000fe200078e0a00 */
[----:B------:R-:W-:Y:S02]  /*59a0*/  LOP3.LUT R0, R10, R97, RZ, 0xc0, !PT ;  /* 0x000000610a007212 */ /* 0x000fe400078ec0ff */
[----:B------:R-:W-:Y:S01]  /*59b0*/  LOP3.LUT R6, R13, R96, RZ, 0xc0, !PT ;  /* 0x000000600d067212 */ /* 0x000fe200078ec0ff */
[----:B------:R-:W-:Y:S02]  /*59c0*/  IMAD.MOV R4, RZ, RZ, -R3 ;  /* 0x000000ffff047224 */ /* 0x000fe400078e0a03 */
[----:B------:R-:W-:Y:S02]  /*59d0*/  IMAD R0, R93, R3, R0 ;  /* 0x000000035d007224 */ /* 0x000fe400078e0200 */
[----:B----4-:R-:W-:-:S02]  /*59e0*/  IMAD R3, R4, R24, R15 ;  /* 0x0000001804037224 */ /* 0x010fc400078e020f */
[----:B------:R-:W-:Y:S02]  /*59f0*/  @P0 IMAD R25, R21, R5, R20 ;  /* 0x0000000515190224 */ /* 0x000fe400078e0214 */
[----:B0-----:R-:W-:Y:S02]  /*5a00*/  IMAD R5, R3, R29, R6 ;  /* 0x0000001d03057224 */ /* 0x001fe400078e0206 */
[----:B------:R-:W-:Y:S02]  /*5a10*/  IMAD R0, R0, R28, R25 ;  /* 0x0000001c00007224 */ /* 0x000fe400078e0219 */
[----:B------:R-:W-:-:S03]  /*5a20*/  IMAD.MOV.U32 R4, RZ, RZ, 0x1 ;  /* 0x00000001ff047424 */ /* 0x000fc600078e00ff */
[----:B------:R-:W-:Y:S02]  /*5a30*/  SEL R100, R5, R0, !P0 ;  /* 0x0000000005647207 */ /* 0x000fe40004000000 */
[----:B------:R-:W-:Y:S02]  /*5a40*/  PRMT R3, R4, 0x7610, R3 ;  /* 0x0000761004037816 */ /* 0x000fe40000000003 */
[----:B------:R-:W-:-:S07]  /*5a50*/  SEL R0, R0, R5, !P0 ;  /* 0x0000000500007207 */ /* 0x000fce0004000000 */
.L_x_165:
[----:B------:R-:W-:Y:S01]  /*5a60*/  UIMAD.WIDE.U32 UR4, UR41, 0x24924925, URZ ;  /* 0x24924925290478a5 */ /* 0x000fe2000f8e003f */
[----:B------:R-:W-:Y:S01]  /*5a70*/  LOP3.LUT P0, RZ, R3, 0xff, RZ, 0xc0, !PT ;  /* 0x000000ff03ff7812 */ /* 0x000fe2000780c0ff */
[----:B------:R-:W-:Y:S02]  /*5a80*/  IMAD.MOV.U32 R101, RZ, RZ, R0 ;  /* 0x000000ffff657224 */ /* 0x000fe400078e0000 */
[----:B------:R-:W-:-:S04]  /*5a90*/  UIADD3 UR4, UR41, -UR5, URZ ;  /* 0x8000000529047290 */ /* 0x000fc8000fffe03f */
[----:B------:R-:W-:-:S04]  /*5aa0*/  ULEA.HI UR4, UR4, UR5, URZ, 0x1f ;  /* 0x0000000504047291 */ /* 0x000fc8000f8ff83f */
[----:B------:R-:W-:-:S04]  /*5ab0*/  USHF.R.U32.HI UR4, URZ, 0x2, UR4 ;  /* 0x000000023f047899 */ /* 0x000fc80008011604 */
[----:B------:R-:W-:Y:S01]  /*5ac0*/  UIMAD UR41, UR4, -0x7, UR41 ;  /* 0xfffffff9042978a4 */ /* 0x000fe2000f8e0229 */
[----:B------:R-:W-:Y:S11]  /*5ad0*/  @P0 BRA `(.L_x_168) ;  /* 0xffffffb800740947 */ /* 0x000ff6000383ffff */
[----:B------:R-:W-:Y:S05]  /*5ae0*/  EXIT ;  /* 0x000000000000794d */ /* 0x000fea0003800000 */
.L_x_7:
        /* <DEDUP_REMOVED lines=26> */
.L_x_170:
[----:B------:R-:W0:Y:S01]  /*5c90*/  LDC.64 R28, c[0x0][0x640] ;  /* 0x00019000ff1c7b82 */ /* 0x000e220000000a00 */
[-CC-:B------:R-:W-:Y:S01]  /*5ca0*/  SHF.R.U64 R22, R12, R20.reuse, R13.reuse ;  /* 0x000000140c167219 */ /* 0x180fe2000000120d */
[----:B------:R-:W-:Y:S01]  /*5cb0*/  IMAD.MOV.U32 R26, RZ, RZ, 0x1 ;  /* 0x00000001ff1a7424 */ /* 0x000fe200078e00ff */
[----:B------:R-:W-:Y:S02]  /*5cc0*/  SHF.R.U32.HI R8, RZ, R20, R13 ;  /* 0x00000014ff087219 */ /* 0x000fe4000001160d */
[----:B------:R-:W-:-:S03]  /*5cd0*/  IADD3 R11, P0, RZ, -R22, RZ ;  /* 0x80000016ff0b7210 */ /* 0x000fc60007f1e0ff */
[----:B------:R-:W1:Y:S02]  /*5ce0*/  LDC R12, c[0x0][0x618] ;  /* 0x00018600ff0c7b82 */ /* 0x000e640000000800 */
[----:B------:R-:W-:-:S04]  /*5cf0*/  IMAD.X R9, RZ, RZ, ~R8, P0 ;  /* 0x000000ffff097224 */ /* 0x000fc800000e0e08 */
[-C--:B------:R-:W-:Y:S02]  /*5d00*/  IMAD R10, R9, R24.reuse, RZ ;  /* 0x00000018090a7224 */ /* 0x080fe400078e02ff */
[----:B------:R-:W2:Y:S01]  /*5d10*/  LDC R20, c[0x0][0x608] ;  /* 0x00018200ff147b82 */ /* 0x000ea20000000800 */
[----:B------:R-:W-:-:S04]  /*5d20*/  IMAD.WIDE.U32 R8, R11, R24, R16 ;  /* 0x000000180b087225 */ /* 0x000fc800078e0010 */
[----:B------:R-:W-:Y:S02]  /*5d30*/  IMAD R11, R11, R25, R10 ;  /* 0x000000190b0b7224 */ /* 0x000fe400078e020a */
[----:B------:R-:W-:Y:S01]  /*5d40*/  IMAD.MOV.U32 R10, RZ, RZ, -0x1 ;  /* 0xffffffffff0a7424 */ /* 0x000fe200078e00ff */
[----:B------:R-:W3:Y:S01]  /*5d50*/  LDC R27, c[0x0][0x658] ;  /* 0x00019600ff1b7b82 */ /* 0x000ee20000000800 */
[----:B------:R-:W-:Y:S01]  /*5d60*/  IMAD.IADD R9, R9, 0x1, R11 ;  /* 0x0000000109097824 */ /* 0x000fe200078e020b */
[----:B0-----:R-:W-:-:S04]  /*5d70*/  ISETP.NE.U32.AND P0, PT, R28, RZ, PT ;  /* 0x000000ff1c00720c */ /* 0x001fc80003f05070 */
        /* <DEDUP_REMOVED lines=25> */
.L_x_171:
[----:B------:R-:W-:Y:S01]  /*5f10*/  ISETP.NE.AND P0, PT, R2, 0x1, PT ;  /* 0x000000010200780c */ /* 0x000fe20003f05270 */
[----:B------:R-:W-:Y:S01]  /*5f20*/  IMAD.MOV.U32 R12, RZ, RZ, R22 ;  /* 0x000000ffff0c7224 */ /* 0x000fe200078e0016 */
[----:B-1----:R-:W-:Y:S02]  /*5f30*/  SHF.R.U64 R8, R8, R24, R9 ;  /* 0x0000001808087219 */ /* 0x002fe40000001209 */
[----:B------:R-:W-:Y:S01]  /*5f40*/  LOP3.LUT R5, R19, R30, RZ, 0xc0, !PT ;  /* 0x0000001e13057212 */ /* 0x000fe200078ec0ff */
[----:B0-----:R-:W-:Y:S01]  /*5f50*/  VIADD R19, R23, 0xffffffff ;  /* 0xffffffff17137836 */ /* 0x001fe20000000000 */
[----:B------:R-:W-:Y:S01]  /*5f60*/  SHF.L.U32 R26, R26, R27, RZ ;  /* 0x0000001b1a1a7219 */ /* 0x000fe200000006ff */
[----:B------:R-:W-:-:S03]  /*5f70*/  IMAD.MOV R9, RZ, RZ, -R8 ;  /* 0x000000ffff097224 */ /* 0x000fc600078e0a08 */
[----:B------:R-:W-:Y:S01]  /*5f80*/  LOP3.LUT R19, R14, R19, RZ, 0xc0, !PT ;  /* 0x000000130e137212 */ /* 0x000fe200078ec0ff */
[----:B------:R-:W-:Y:S02]  /*5f90*/  IMAD R5, R26, R8, R5 ;  /* 0x000000081a057224 */ /* 0x000fe400078e0205 */
[----:B------:R-:W-:Y:S02]  /*5fa0*/  @P0 IMAD R6, R7, R21, R4 ;  /* 0x0000001507060224 */ /* 0x000fe400078e0204 */
[----:B--2---:R-:W-:Y:S02]  /*5fb0*/  IMAD R4, R9, R25, R20 ;  /* 0x0000001909047224 */ /* 0x004fe400078e0214 */
[----:B---3--:R-:W-:Y:S02]  /*5fc0*/  IMAD R6, R5, R31, R6 ;  /* 0x0000001f05067224 */ /* 0x008fe400078e0206 */
[----:B------:R-:W-:Y:S02]  /*5fd0*/  IMAD R19, R4, R23, R19 ;  /* 0x0000001704137224 */ /* 0x000fe400078e0213 */
[----:B------:R-:W-:-:S03]  /*5fe0*/  IMAD.MOV.U32 R8, RZ, RZ, 0x1 ;  /* 0x00000001ff087424 */ /* 0x000fc600078e00ff */
[----:B------:R-:W-:Y:S02]  /*5ff0*/  SEL R20, R19, R6, !P0 ;  /* 0x0000000613147207 */ /* 0x000fe40004000000 */
[----:B------:R-:W-:-:S07]  /*6000*/  SEL R19, R6, R19, !P0 ;  /* 0x0000001306137207 */ /* 0x000fce0004000000 */
.L_x_169:
[----:B------:R-:W-:-:S08]  /*6010*/  NOP ;  /* 0x0000000000007918 */ /* 0x000fd00000000000 */
[----:B------:R-:W0:-:S00]  /*6020*/  USETMAXREG.DEALLOC.CTAPOOL 0x28 ;  /* 0x00000028000079c8 */ /* 0x000e0000080e0500 */
[----:B0-----:R-:W-:-:S13]  /*6030*/  ISETP.NE.AND P0, PT, R3, RZ, PT ;  /* 0x000000ff0300720c */ /* 0x001fda0003f05270 */
[----:B------:R-:W-:Y:S05]  /*6040*/  @P0 EXIT ;  /* 0x000000000000094d */ /* 0x000fea0003800000 */
[----:B------:R-:W-:Y:S01]  /*6050*/  LOP3.LUT P0, RZ, R8, 0xff, RZ, 0xc0, !PT ;  /* 0x000000ff08ff7812 */ /* 0x000fe2000780c0ff */
[----:B------:R-:W-:Y:S02]  /*6060*/  IMAD.MOV.U32 R3, RZ, RZ, 0x1 ;  /* 0x00000001ff037424 */ /* 0x000fe400078e00ff */
[----:B------:R-:W-:-:S10]  /*6070*/  IMAD.MOV.U32 R13, RZ, RZ, RZ ;  /* 0x000000ffff0d7224 */ /* 0x000fd400078e00ff */
[----:B------:R-:W-:Y:S05]  /*6080*/  @!P0 BRA `(.L_x_172) ;  /* 0x0000000c00688947 */ /* 0x000fea0003800000 */
[----:B------:R-:W0:Y:S01]  /*6090*/  LDC R3, c[0x0][0x28c] ;  /* 0x0000a300ff037b82 */ /* 0x000e220000000800 */
[----:B------:R-:W-:Y:S01]  /*60a0*/  UMOV UR11, 0x1 ;  /* 0x00000001000b7882 */ /* 0x000fe20000000000 */
[----:B------:R-:W-:Y:S01]  /*60b0*/  ULDC UR5, c[0x0][0x658] ;  /* 0x0001960000057ab9 */ /* 0x000fe20000000800 */
[----:B------:R-:W-:Y:S01]  /*60c0*/  UMOV UR10, 0xffffffff ;  /* 0xffffffff000a7882 */ /* 0x000fe20000000000 */
[----:B------:R-:W-:Y:S01]  /*60d0*/  BSSY B0, `(.L_x_172) ;  /* 0x00000d5000007945 */ /* 0x000fe20003800000 */
[----:B------:R-:W-:Y:S01]  /*60e0*/  USHF.L.U32 UR10, UR10, UR5, URZ ;  /* 0x000000050a0a7299 */ /* 0x000fe2000800063f */
[----:B------:R-:W-:Y:S01]  /*60f0*/  IMAD.MOV.U32 R11, RZ, RZ, 0x1 ;  /* 0x00000001ff0b7424 */ /* 0x000fe200078e00ff */
[----:B------:R-:W-:Y:S01]  /*6100*/  LOP3.LUT R10, R18, 0x2, RZ, 0xfc, !PT ;  /* 0x00000002120a7812 */ /* 0x000fe200078efcff */
[----:B------:R-:W1:Y:S01]  /*6110*/  S2UR UR9, SR_CgaCtaId ;  /* 0x00000000000979c3 */ /* 0x000e620000008800 */
[----:B------:R-:W-:Y:S01]  /*6120*/  IMAD.MOV.U32 R13, RZ, RZ, RZ ;  /* 0x000000ffff0d7224 */ /* 0x000fe200078e00ff */
[----:B------:R-:W-:Y:S01]  /*6130*/  ULDC UR4, c[0x0][0x600] ;  /* 0x0001800000047ab9 */ /* 0x000fe20000000800 */
[----:B------:R-:W-:Y:S01]  /*6140*/  UMOV UR15, 0x5 ;  /* 0x00000005000f7882 */ /* 0x000fe20000000000 */
[----:B------:R-:W-:-:S02]  /*6150*/  UIADD3 UR4, UR4, -0x1, URZ ;  /* 0xffffffff04047890 */ /* 0x000fc4000fffe03f */
[----:B------:R-:W-:Y:S01]  /*6160*/  USHF.L.U32 UR5, UR11, UR5, URZ ;  /* 0x000000050b057299 */ /* 0x000fe2000800063f */
[----:B------:R-:W-:Y:S01]  /*6170*/  ULDC.64 UR24, c[0x0][0x198] ;  /* 0x0000660000187ab9 */ /* 0x000fe20000000a00 */
[----:B0-----:R-:W-:-:S05]  /*6180*/  VIADD R3, R3, 0x7f ;  /* 0x0000007f03037836 */ /* 0x001fca0000000000 */
[----:B------:R-:W-:Y:S01]  /*6190*/  SHF.R.S32.HI R4, RZ, 0x1f, R3 ;  /* 0x0000001fff047819 */ /* 0x000fe20000011403 */
[----:B-1----:R-:W-:-:S03]  /*61a0*/  ULOP3.LUT UR8, UR9, 0x1, URZ, 0xc0, !UPT ;  /* 0x0000000109087892 */ /* 0x002fc6000f8ec03f */
[----:B------:R-:W-:Y:S01]  /*61b0*/  LEA.HI R4, R4, R3, RZ, 0x7 ;  /* 0x0000000304047211 */ /* 0x000fe200078f38ff */
[----:B------:R-:W-:Y:S01]  /*61c0*/  USHF.R.U32.HI UR26, URZ, 0x1, UR9 ;  /* 0x000000013f1a7899 */ /* 0x000fe20008011609 */
[----:B------:R-:W-:Y:S01]  /*61d0*/  IMAD.MOV.U32 R3, RZ, RZ, 0x1 ;  /* 0x00000001ff037424 */ /* 0x000fe200078e00ff */
[----:B------:R-:W-:Y:S01]  /*61e0*/  USHF.L.U32 UR6, UR9, 0x6, URZ ;  /* 0x0000000609067899 */ /* 0x000fe2000800063f */
[----:B------:R-:W-:Y:S01]  /*61f0*/  SHF.R.S32.HI R8, RZ, 0x7, R4 ;  /* 0x00000007ff087819 */ /* 0x000fe20000011404 */
[----:B------:R-:W-:Y:S02]  /*6200*/  USHF.L.U32 UR7, UR9, 0xd, URZ ;  /* 0x0000000d09077899 */ /* 0x000fe4000800063f */
[----:B------:R-:W-:Y:S02]  /*6210*/  ULOP3.LUT UR9, UR9, 0xfffffffe, URZ, 0xc0, !UPT ;  /* 0xfffffffe09097892 */ /* 0x000fe4000f8ec03f */
[----:B------:R-:W-:Y:S01]  /*6220*/  UISETP.GT.U32.AND UP0, UPT, UR8, 0xffff, UPT ;  /* 0x0000ffff0800788c */ /* 0x000fe2000bf04070 */
[----:B------:R-:W-:Y:S01]  /*6230*/  VIADD R9, R8, 0x1 ;  /* 0x0000000108097836 */ /* 0x000fe20000000000 */
[----:B------:R-:W-:-:S02]  /*6240*/  USHF.L.U32 UR14, UR11, UR9, URZ ;  /* 0x000000090b0e7299 */ /* 0x000fc4000800063f */
[----:B------:R-:W-:Y:S02]  /*6250*/  ULOP3.LUT UR9, UR9, 0x1, URZ, 0xfc, !UPT ;  /* 0x0000000109097892 */ /* 0x000fe4000f8efc3f */
[----:B------:R-:W-:Y:S02]  /*6260*/  USEL UR8, UR8, 0xffff, !UP0 ;  /* 0x0000ffff08087887 */ /* 0x000fe4000c000000 */
[----:B------:R-:W-:Y:S02]  /*6270*/  ULOP3.LUT UR13, UR7, 0x2000, URZ, 0xc0, !UPT ;  /* 0x00002000070d7892 */ /* 0x000fe4000f8ec03f */
[----:B------:R-:W-:Y:S02]  /*6280*/  USHF.L.U32 UR9, UR11, UR9, URZ ;  /* 0x000000090b097299 */ /* 0x000fe4000800063f */
[----:B------:R-:W-:Y:S02]  /*6290*/  ULOP3.LUT UR8, UR8, 0xffff, URZ, 0xc0, !UPT ;  /* 0x0000ffff08087892 */ /* 0x000fe4000f8ec03f */
[----:B------:R-:W-:-:S02]  /*62a0*/  ULEA UR27, UR26, 0x180, 0xd ;  /* 0x000001801a1b7891 */ /* 0x000fc4000f8e683f */
[----:B------:R-:W-:Y:S02]  /*62b0*/  ULOP3.LUT UR6, UR6, 0x40, URZ, 0xc0, !UPT ;  /* 0x0000004006067892 */ /* 0x000fe4000f8ec03f */
[----:B------:R-:W-:Y:S02]  /*62c0*/  ULOP3.LUT UR7, URZ, UR10, URZ, 0x33, !UPT ;  /* 0x0000000a3f077292 */ /* 0x000fe4000f8e333f */
[----:B------:R-:W-:Y:S02]  /*62d0*/  ULOP3.LUT UR13, UR13, 0x1c180, URZ, 0xfc, !UPT ;  /* 0x0001c1800d0d7892 */ /* 0x000fe4000f8efc3f */
[----:B------:R-:W-:Y:S02]  /*62e0*/  ULOP3.LUT UR14, UR14, UR9, URZ, 0xfc, !UPT ;  /* 0x000000090e0e7292 */ /* 0x000fe4000f8efc3f */
[----:B------:R-:W-:-:S12]  /*62f0*/  USHF.L.U32 UR15, UR15, UR8, URZ ;  /* 0x000000080f0f7299 */ /* 0x000fd8000800063f */
.L_x_183:
[----:B------:R-:W-:-:S03]  /*6300*/  UMOV UR8, 0xffffffff ;  /* 0xffffffff00087882 */ /* 0x000fc60000000000 */
[----:B------:R-:W-:Y:S05]  /*6310*/  BRA.DIV UR8, `(.L_x_173) ;  /* 0x0000001208187947 */ /* 0x000fea000b800000 */
[----:B------:R-:W-:-:S13]  /*6320*/  ELECT P6, URZ, PT ;  /* 0x00000000003f782f */ /* 0x000fda00038c0000 */
.L_x_197:
[----:B------:R-:W0:Y:S01]  /*6330*/  LDC R4, c[0x0][0x28c] ;  /* 0x0000a300ff047b82 */ /* 0x000e220000000800 */
[----:B------:R-:W-:Y:S01]  /*6340*/  BSSY B1, `(.L_x_174) ;  /* 0x0000039000017945 */ /* 0x000fe20003800000 */
[----:B0-----:R-:W-:-:S13]  /*6350*/  ISETP.LT.OR P6, PT, R4, 0x1, !P6 ;  /* 0x000000010400780c */ /* 0x001fda00077c1670 */
[----:B------:R-:W-:Y:S05]  /*6360*/  @P6 BRA `(.L_x_175) ;  /* 0x0000000000d86947 */ /* 0x000fea0003800000 */
[----:B------:R-:W-:Y:S01]  /*6370*/  LEA R19, R19, UR26, 0x1 ;  /* 0x0000001a13137c11 */ /* 0x000fe2000f8e08ff */
[----:B------:R-:W-:Y:S01]  /*6380*/  IMAD.MOV.U32 R21, RZ, RZ, RZ ;  /* 0x000000ffff157224 */ /* 0x000fe200078e00ff */
[----:B------:R-:W-:Y:S01]  /*6390*/  LEA R20, R20, UR6, 0x7 ;  /* 0x0000000614147c11 */ /* 0x000fe2000f8e38ff */
[----:B------:R-:W-:Y:S02]  /*63a0*/  IMAD.MOV.U32 R4, RZ, RZ, R9 ;  /* 0x000000ffff047224 */ /* 0x000fe400078e0009 */
[----:B------:R-:W-:Y:S02]  /*63b0*/  IMAD.MOV.U32 R5, RZ, RZ, R3 ;  /* 0x000000ffff057224 */ /* 0x000fe400078e0003 */
[----:B------:R-:W-:Y:S02]  /*63c0*/  IMAD.MOV.U32 R6, RZ, RZ, R13 ;  /* 0x000000ffff067224 */ /* 0x000fe400078e000d */
[----:B------:R-:W-:-:S07]  /*63d0*/  IMAD.SHL.U32 R19, R19, 0x40, RZ ;  /* 0x0000004013137824 */ /* 0x000fce00078e00ff */
.L_x_178:
[----:B------:R-:W0:Y:S01]  /*63e0*/  S2R R14, SR_CgaCtaId ;  /* 0x00000000000e7919 */ /* 0x000e220000008800 */
[----:B------:R-:W-:Y:S02]  /*63f0*/  MOV R7, 0x400 ;  /* 0x0000040000077802 */ /* 0x000fe40000000f00 */
[----:B------:R-:W-:Y:S02]  /*6400*/  ISETP.NE.AND P1, PT, R0, RZ, PT ;  /* 0x000000ff0000720c */ /* 0x000fe40003f25270 */
[----:B0-----:R-:W-:Y:S02]  /*6410*/  LEA R15, R14, R7, 0x18 ;  /* 0x000000070e0f7211 */ /* 0x001fe400078ec0ff */
[----:B------:R-:W-:-:S09]  /*6420*/  SHF.L.U32 R7, R5, 0x1f, RZ ;  /* 0x0000001f05077819 */ /* 0x000fd200000006ff */
[----:B------:R-:W0:Y:S01]  /*6430*/  @!P1 LDC R14, c[0x0][0x500] ;  /* 0x00014000ff0e9b82 */ /* 0x000e220000000800 */
[----:B------:R-:W-:-:S04]  /*6440*/  IMAD R22, R6, 0x8, R15 ;  /* 0x0000000806167824 */ /* 0x000fc800078e020f */
[----:B------:R-:W1:Y:S02]  /*6450*/  SYNCS.PHASECHK.TRANS64.TRYWAIT P0, [R22+URZ+0x38], R7 ;  /* 0x00003807160075a7 */ /* 0x000e64000800017f */
[----:B-1----:R-:W-:Y:S05]  /*6460*/  @!P0 BRA `(.L_x_176) ;  /* 0x0000000c00e48947 */ /* 0x002fea0003800000 */
.L_x_198:
[----:B-1----:R-:W-:Y:S01]  /*6470*/  PRMT R7, R10, 0x9910, RZ ;  /* 0x000099100a077816 */ /* 0x002fe200000000ff */
[----:B0-----:R0:W-:Y:S03]  /*6480*/  @!P1 SYNCS.ARRIVE.TRANS64 RZ, [R22+URZ], R14 ;  /* 0x0000000e16ff99a7 */ /* 0x0011e6000800003f */
[----:B------:R-:W-:-:S13]  /*6490*/  ISETP.NE.AND P0, PT, R7, 0x2, PT ;  /* 0x000000020700780c */ /* 0x000fda0003f05270 */
[----:B0-----:R-:W-:Y:S05]  /*64a0*/  @P0 BRA `(.L_x_177) ;  /* 0x0000000000040947 */ /* 0x001fea0003800000 */
[----:B------:R-:W-:Y:S01]  /*64b0*/  BPT.TRAP 0x1 ;  /* 0x000000040000795c */ /* 0x000fe20000300000 */
.L_x_177:
[----:B------:R-:W-:Y:S01]  /*64c0*/  R2UR UR11, R6 ;  /* 0x00000000060b72ca */ /* 0x000fe200000e0000 */
[----:B------:R-:W-:Y:S01]  /*64d0*/  VIADD R4, R4, 0xffffffff ;  /* 0xffffffff04047836 */ /* 0x000fe20000000000 */
[----:B------:R-:W-:Y:S01]  /*64e0*/  R2UR UR21, R15 ;  /* 0x000000000f1572ca */ /* 0x000fe200000e0000 */
[----:B------:R-:W-:Y:S01]  /*64f0*/  UIADD3 UR16, UP0, UR24, 0xf0, URZ ;  /* 0x000000f018107890 */ /* 0x000fe2000ff1e03f */
[----:B------:R-:W-:Y:S01]  /*6500*/  R2UR UR22, R19 ;  /* 0x00000000131672ca */ /* 0x000fe200000e0000 */
[----:B------:R-:W-:Y:S01]  /*6510*/  UIADD3 UR30, UP1, UR24, 0x1f0, URZ ;  /* 0x000001f0181e7890 */ /* 0x000fe2000ff3e03f */
[----:B------:R-:W-:Y:S01]  /*6520*/  R2UR UR9, R22 ;  /* 0x00000000160972ca */ /* 0x000fe200000e0000 */
[----:B------:R-:W-:Y:S01]  /*6530*/  UIADD3.X UR17, URZ, UR25, URZ, UP0, !UPT ;  /* 0x000000193f117290 */ /* 0x000fe200087fe43f */
[C---:B------:R-:W-:Y:S01]  /*6540*/  R2UR UR10, R21.reuse ;  /* 0x00000000150a72ca */ /* 0x040fe200000e0000 */
[----:B------:R-:W-:Y:S01]  /*6550*/  UPRMT UR20, URZ, 0x5410, UR15 ;  /* 0x000054103f147896 */ /* 0x000fe2000800000f */
[----:B------:R-:W-:Y:S01]  /*6560*/  R2UR UR12, R12 ;  /* 0x000000000c0c72ca */ /* 0x000fe200000e0000 */
[----:B------:R-:W-:Y:S01]  /*6570*/  VIADD R6, R6, 0x1 ;  /* 0x0000000106067836 */ /* 0x000fe20000000000 */
[----:B------:R-:W-:Y:S01]  /*6580*/  R2UR UR23, R20 ;  /* 0x00000000141772ca */ /* 0x000fe200000e0000 */
[----:B------:R-:W-:Y:S01]  /*6590*/  ULEA UR8, UR11, UR27, 0xe ;  /* 0x0000001b0b087291 */ /* 0x000fe2000f8e703f */
[----:B------:R-:W-:Y:S01]  /*65a0*/  ISETP.GT.AND P1, PT, R4, 0x1, PT ;  /* 0x000000010400780c */ /* 0x000fe20003f24270 */
[----:B------:R-:W-:Y:S01]  /*65b0*/  ULEA UR11, UR11, UR13, 0xe ;  /* 0x0000000d0b0b7291 */ /* 0x000fe2000f8e703f */
[C---:B------:R-:W-:Y:S01]  /*65c0*/  ISETP.NE.AND P0, PT, R6.reuse, 0x7, PT ;  /* 0x000000070600780c */ /* 0x040fe20003f05270 */
[----:B------:R-:W-:Y:S01]  /*65d0*/  UIADD3 UR8, UR21, UR8, URZ ;  /* 0x0000000815087290 */ /* 0x000fe2000fffe03f */
[----:B------:R-:W-:Y:S01]  /*65e0*/  VIADD R21, R21, 0x80 ;  /* 0x0000008015157836 */ /* 0x000fe20000000000 */
[----:B------:R-:W-:Y:S01]  /*65f0*/  UIADD3 UR21, UR21, UR11, URZ ;  /* 0x0000000b15157290 */ /* 0x000fe2000fffe03f */
[----:B------:R-:W-:Y:S01]  /*6600*/  SEL R14, RZ, 0x1, P0 ;  /* 0x00000001ff0e7807 */ /* 0x000fe20000000000 */
[----:B------:R-:W-:Y:S01]  /*6610*/  UPRMT UR28, URZ, 0x5410, UR14 ;  /* 0x000054103f1c7896 */ /* 0x000fe2000800000e */
[----:B------:R-:W-:Y:S01]  /*6620*/  SEL R6, R6, RZ, P0 ;  /* 0x000000ff06067207 */ /* 0x000fe20000000000 */
[----:B------:R-:W-:Y:S01]  /*6630*/  UIADD3.X UR31, URZ, UR25, URZ, UP1, !UPT ;  /* 0x000000193f1f7290 */ /* 0x000fe20008ffe43f */
[----:B------:R-:W-:Y:S01]  /*6640*/  LOP3.LUT R5, R5, R14, RZ, 0x3c, !PT ;  /* 0x0000000e05057212 */ /* 0x000fe200078e3cff */
[----:B------:R-:W-:Y:S01]  /*6650*/  UMOV UR18, 0x0 ;  /* 0x0000000000127882 */ /* 0x000fe20000000000 */
[----:B------:R-:W-:Y:S01]  /*6660*/  UMOV UR19, 0x10000000 ;  /* 0x1000000000137882 */ /* 0x000fe20000000000 */
[----:B------:R-:W-:-:S02]  /*6670*/  UMOV UR11, UR22 ;  /* 0x00000016000b7c82 */ /* 0x000fc40008000000 */
[----:B------:R0:W-:Y:S02]  /*6680*/  UTMALDG.3D.MULTICAST [UR8], [UR16], UR20, desc[UR18] ;  /* 0x00001208100073b4 */ /* 0x0001e40008011814 */
[----:B0-----:R-:W-:Y:S01]  /*6690*/  UMOV UR8, UR21 ;  /* 0x0000001500087c82 */ /* 0x001fe20008000000 */
[----:B------:R-:W-:Y:S02]  /*66a0*/  UMOV UR11, UR23 ;  /* 0x00000017000b7c82 */ /* 0x000fe40008000000 */
[----:B------:R0:W-:Y:S02]  /*66b0*/  UTMALDG.3D.MULTICAST [UR8], [UR30], UR28, desc[UR18] ;  /* 0x000012081e0073b4 */ /* 0x0001e4000801181c */
[----:B0-----:R-:W-:Y:S05]  /*66c0*/  @P1 BRA `(.L_x_178) ;  /* 0xfffffffc00441947 */ /* 0x001fea000383ffff */
.L_x_175:
[----:B------:R-:W-:Y:S05]  /*66d0*/  BSYNC B1 ;  /* 0x0000000000017941 */ /* 0x000fea0003800000 */
.L_x_174:
[----:B------:R-:W-:Y:S01]  /*66e0*/  LOP3.LUT P1, RZ, R11, 0xff, RZ, 0xc0, !PT ;  /* 0x000000ff0bff7812 */ /* 0x000fe2000782c0ff */
[C---:B------:R-:W-:Y:S01]  /*66f0*/  IMAD.IADD R13, R8.reuse, 0x1, R13 ;  /* 0x00000001080d7824 */ /* 0x040fe200078e020d */
[----:B------:R-:W-:Y:S01]  /*6700*/  ULDC.64 UR8, c[0x0][0x650] ;  /* 0x0001940000087ab9 */ /* 0x000fe20000000a00 */
[C---:B------:R-:W-:Y:S01]  /*6710*/  ISETP.GE.U32.AND P2, PT, R8.reuse, 0x7, PT ;  /* 0x000000070800780c */ /* 0x040fe20003f46070 */
[----:B------:R-:W-:Y:S01]  /*6720*/  BSSY B1, `(.L_x_179) ;  /* 0x000006d000017945 */ /* 0x000fe20003800000 */
[C---:B------:R-:W-:Y:S01]  /*6730*/  IMAD.WIDE.U32 R4, R13.reuse, 0x24924925, RZ ;  /* 0x249249250d047825 */ /* 0x040fe200078e00ff */
[----:B------:R-:W-:Y:S02]  /*6740*/  ISETP.GT.U32.AND P0, PT, R13, 0x6, PT ;  /* 0x000000060d00780c */ /* 0x000fe40003f04070 */
[----:B------:R-:W-:Y:S01]  /*6750*/  PRMT R11, RZ, 0x7610, R11 ;  /* 0x00007610ff0b7816 */ /* 0x000fe2000000000b */
[----:B------:R-:W-:Y:S01]  /*6760*/  IMAD.MOV.U32 R19, RZ, RZ, -0x1 ;  /* 0xffffffffff137424 */ /* 0x000fe200078e00ff */
[----:B------:R-:W-:Y:S01]  /*6770*/  ISETP.LT.U32.AND P0, PT, R8, 0x7, P0 ;  /* 0x000000070800780c */ /* 0x000fe20000701070 */
[----:B------:R-:W-:-:S02]  /*6780*/  IMAD.MOV.U32 R20, RZ, RZ, -0x1 ;  /* 0xffffffffff147424 */ /* 0x000fc400078e00ff */
[----:B------:R-:W0:Y:S01]  /*6790*/  @P1 S2R R7, SR_CgaCtaId ;  /* 0x0000000000071919 */ /* 0x000e220000008800 */
[----:B------:R-:W-:Y:S01]  /*67a0*/  SEL R4, RZ, 0x1, !P0 ;  /* 0x00000001ff047807 */ /* 0x000fe20004000000 */
[----:B------:R-:W-:Y:S01]  /*67b0*/  IMAD.MOV.U32 R12, RZ, RZ, -0x1 ;  /* 0xffffffffff0c7424 */ /* 0x000fe200078e00ff */
[----:B------:R-:W-:Y:S02]  /*67c0*/  IADD3 R16, P0, R16, UR36, RZ ;  /* 0x0000002410107c10 */ /* 0x000fe4000ff1e0ff */
[----:B------:R-:W-:Y:S02]  /*67d0*/  @P1 MOV R6, 0x400 ;  /* 0x0000040000061802 */ /* 0x000fe40000000f00 */
[----:B------:R-:W-:Y:S02]  /*67e0*/  IADD3.X R17, R17, UR42, RZ, P0, !PT ;  /* 0x0000002a11117c10 */ /* 0x000fe400087fe4ff */
[----:B------:R-:W-:Y:S02]  /*67f0*/  ISETP.GE.U32.AND P0, PT, R16, UR8, PT ;  /* 0x0000000810007c0c */ /* 0x000fe4000bf06070 */
[----:B------:R-:W-:-:S02]  /*6800*/  LOP3.LUT R3, R3, R4, RZ, 0x3c, !PT ;  /* 0x0000000403037212 */ /* 0x000fc400078e3cff */
[----:B------:R-:W-:Y:S02]  /*6810*/  ISETP.GE.U32.AND.EX P0, PT, R17, UR9, PT, P0 ;  /* 0x0000000911007c0c */ /* 0x000fe4000bf06100 */
[----:B0-----:R-:W-:Y:S01]  /*6820*/  @P1 LEA R6, R7, R6, 0x18 ;  /* 0x0000000607061211 */ /* 0x001fe200078ec0ff */
[----:B------:R-:W-:-:S03]  /*6830*/  IMAD.IADD R7, R13, 0x1, -R5 ;  /* 0x000000010d077824 */ /* 0x000fc600078e0a05 */
[----:B------:R0:W-:Y:S02]  /*6840*/  @P1 SYNCS.ARRIVE.TRANS64.A1T0 RZ, [R6+URZ+0x88], RZ ;  /* 0x000088ff06ff19a7 */ /* 0x0001e4000810003f */
[----:B------:R-:W-:-:S04]  /*6850*/  LEA.HI R7, R7, R5, RZ, 0x1f ;  /* 0x0000000507077211 */ /* 0x000fc800078ff8ff */
[----:B------:R-:W-:-:S04]  /*6860*/  SHF.R.U32.HI R4, RZ, 0x2, R7 ;  /* 0x00000002ff047819 */ /* 0x000fc80000011607 */
[--C-:B------:R-:W-:Y:S01]  /*6870*/  @P2 LOP3.LUT R3, R3, 0x1, R4.reuse, 0x78, !PT ;  /* 0x0000000103032812 */ /* 0x100fe200078e7804 */
[----:B------:R-:W-:Y:S01]  /*6880*/  IMAD R13, R4, -0x7, R13 ;  /* 0xfffffff9040d7824 */ /* 0x000fe200078e020d */
[----:B------:R-:W-:Y:S01]  /*6890*/  PRMT R4, RZ, 0x7610, R4 ;  /* 0x00007610ff047816 */ /* 0x000fe20000000004 */
[----:B0-----:R-:W-:Y:S06]  /*68a0*/  @P0 BRA `(.L_x_180) ;  /* 0x0000000400500947 */ /* 0x001fec0003800000 */
[----:B------:R-:W0:Y:S01]  /*68b0*/  S2R R15, SR_CTAID.X ;  /* 0x00000000000f7919 */ /* 0x000e220000002500 */
[----:B------:R-:W-:Y:S01]  /*68c0*/  ULDC.64 UR8, c[0x0][0x628] ;  /* 0x00018a0000087ab9 */ /* 0x000fe20000000a00 */
[----:B------:R-:W1:Y:S01]  /*68d0*/  LDC R20, c[0x0][0x144] ;  /* 0x00005100ff147b82 */ /* 0x000e620000000800 */
[----:B------:R-:W-:Y:S01]  /*68e0*/  ISETP.NE.U32.AND P0, PT, RZ, UR8, PT ;  /* 0x00000008ff007c0c */ /* 0x000fe2000bf05070 */
[----:B------:R-:W2:Y:S01]  /*68f0*/  S2R R12, SR_CTAID.Y ;  /* 0x00000000000c7919 */ /* 0x000ea20000002600 */
[----:B------:R-:W-:Y:S01]  /*6900*/  ULDC UR10, c[0x0][0x150] ;  /* 0x00005400000a7ab9 */ /* 0x000fe20000000800 */
[----:B------:R-:W-:Y:S01]  /*6910*/  ULDC UR11, c[0x0][0x630] ;  /* 0x00018c00000b7ab9 */ /* 0x000fe20000000800 */
[----:B------:R-:W-:Y:S01]  /*6920*/  ISETP.NE.AND.EX P0, PT, RZ, UR9, PT, P0 ;  /* 0x00000009ff007c0c */ /* 0x000fe2000bf05300 */
[----:B------:R-:W-:Y:S01]  /*6930*/  IMAD.MOV.U32 R4, RZ, RZ, R16 ;  /* 0x000000ffff047224 */ /* 0x000fe200078e0010 */
[----:B0-----:R-:W-:-:S05]  /*6940*/  I2FP.F32.U32 R5, R15 ;  /* 0x0000000f00057245 */ /* 0x001fca0000201000 */
[----:B------:R-:W-:Y:S01]  /*6950*/  FMUL R21, R5, UR10 ;  /* 0x0000000a05157c20 */ /* 0x000fe20008400000 */
[----:B------:R-:W-:-:S05]  /*6960*/  IMAD.MOV.U32 R5, RZ, RZ, R17 ;  /* 0x000000ffff057224 */ /* 0x000fca00078e0011 */
[----:B--2---:R-:W-:Y:S05]  /*6970*/  @!P0 BRA `(.L_x_181) ;  /* 0x0000000000288947 */ /* 0x004fea0003800000 */
[----:B------:R-:W-:Y:S02]  /*6980*/  ULDC UR10, c[0x0][0x634] ;  /* 0x00018d00000a7ab9 */ /* 0x000fe40000000800 */
[----:B------:R-:W-:-:S05]  /*6990*/  IADD3 R5, P0, R16, UR10, RZ ;  /* 0x0000000a10057c10 */ /* 0x000fca000ff1e0ff */
[----:B------:R-:W-:-:S04]  /*69a0*/  IMAD.X R19, RZ, RZ, R17, P0 ;  /* 0x000000ffff137224 */ /* 0x000fc800000e0611 */
[----:B------:R-:W-:-:S04]  /*69b0*/  IMAD.WIDE.U32 R6, R19, UR8, RZ ;  /* 0x0000000813067c25 */ /* 0x000fc8000f8e00ff */
[----:B------:R-:W-:-:S04]  /*69c0*/  IMAD.WIDE.U32 R6, P0, R5, UR9, R6 ;  /* 0x0000000905067c25 */ /* 0x000fc8000f800006 */
[----:B------:R-:W-:-:S04]  /*69d0*/  IMAD.WIDE.U32 R4, R5, UR8, RZ ;  /* 0x0000000805047c25 */ /* 0x000fc8000f8e00ff */
[----:B------:R-:W-:Y:S01]  /*69e0*/  IMAD.MOV.U32 R4, RZ, RZ, R7 ;  /* 0x000000ffff047224 */ /* 0x000fe200078e0007 */
[----:B------:R-:W-:Y:S01]  /*69f0*/  IADD3 RZ, P1, R5, R6, RZ ;  /* 0x0000000605ff7210 */ /* 0x000fe20007f3e0ff */
[----:B------:R-:W-:-:S04]  /*6a00*/  IMAD.X R5, RZ, RZ, RZ, P0 ;  /* 0x000000ffff057224 */ /* 0x000fc800000e06ff */
[----:B------:R-:W-:-:S08]  /*6a10*/  IMAD.WIDE.U32.X R4, R19, UR9, R4, P1 ;  /* 0x0000000913047c25 */ /* 0x000fd000088e0404 */
.L_x_181:
[--C-:B------:R-:W-:Y:S01]  /*6a20*/  SHF.R.U64 R14, R4, UR11, R5.reuse ;  /* 0x0000000b040e7c19 */ /* 0x100fe20008001205 */
[----:B------:R-:W0:Y:S01]  /*6a30*/  F2I.U32.TRUNC.NTZ R21, R21 ;  /* 0x0000001500157305 */ /* 0x000e22000020f000 */
[----:B------:R-:W-:Y:S01]  /*6a40*/  SHF.R.U32.HI R4, RZ, UR11, R5 ;  /* 0x0000000bff047c19 */ /* 0x000fe20008011605 */
[----:B------:R-:W-:Y:S01]  /*6a50*/  ULDC.64 UR8, c[0x0][0x620] ;  /* 0x0001880000087ab9 */ /* 0x000fe20000000a00 */
[----:B------:R-:W-:Y:S01]  /*6a60*/  IADD3 R7, P0, RZ, -R14, RZ ;  /* 0x8000000eff077210 */ /* 0x000fe20007f1e0ff */
[----:B------:R-:W-:-:S04]  /*6a70*/  ULDC.64 UR10, c[0x0][0x640] ;  /* 0x00019000000a7ab9 */ /* 0x000fc80000000a00 */
[----:B------:R-:W-:Y:S01]  /*6a80*/  IMAD.X R4, RZ, RZ, ~R4, P0 ;  /* 0x000000ffff047224 */ /* 0x000fe200000e0e04 */
[----:B------:R-:W-:-:S03]  /*6a90*/  ISETP.NE.U32.AND P0, PT, RZ, UR10, PT ;  /* 0x0000000aff007c0c */ /* 0x000fc6000bf05070 */
[----:B------:R-:W-:Y:S01]  /*6aa0*/  IMAD R6, R4, UR8, RZ ;  /* 0x0000000804067c24 */ /* 0x000fe2000f8e02ff */
[----:B------:R-:W-:Y:S01]  /*6ab0*/  ISETP.NE.AND.EX P0, PT, RZ, UR11, PT, P0 ;  /* 0x0000000bff007c0c */ /* 0x000fe2000bf05300 */
[----:B------:R-:W-:Y:S01]  /*6ac0*/  IMAD.WIDE.U32 R4, R7, UR8, R16 ;  /* 0x0000000807047c25 */ /* 0x000fe2000f8e0010 */
[----:B------:R-:W-:-:S03]  /*6ad0*/  ULDC UR8, c[0x0][0x618] ;  /* 0x0001860000087ab9 */ /* 0x000fc60000000800 */
[----:B------:R-:W-:Y:S01]  /*6ae0*/  IMAD R7, R7, UR9, R6 ;  /* 0x0000000907077c24 */ /* 0x000fe2000f8e0206 */
[----:B------:R-:W-:Y:S01]  /*6af0*/  ULDC UR9, c[0x0][0x154] ;  /* 0x0000550000097ab9 */ /* 0x000fe20000000800 */
[----:B0-----:R-:W-:Y:S02]  /*6b00*/  IMAD.MOV R6, RZ, RZ, -R21 ;  /* 0x000000ffff067224 */ /* 0x001fe400078e0a15 */
[----:B------:R-:W0:Y:S01]  /*6b10*/  LDC R21, c[0x0][0x148] ;  /* 0x00005200ff157b82 */ /* 0x000e220000000800 */
[----:B------:R-:W-:Y:S02]  /*6b20*/  IMAD.IADD R5, R5, 0x1, R7 ;  /* 0x0000000105057824 */ /* 0x000fe400078e0207 */
[----:B-1----:R-:W-:Y:S01]  /*6b30*/  IMAD R15, R20, R6, R15 ;  /* 0x00000006140f7224 */ /* 0x002fe200078e020f */
[----:B------:R-:W-:Y:S02]  /*6b40*/  I2FP.F32.U32 R6, R12 ;  /* 0x0000000c00067245 */ /* 0x000fe40000201000 */
[----:B------:R-:W-:-:S02]  /*6b50*/  SHF.R.U64 R19, R4, UR8, R5 ;  /* 0x0000000804137c19 */ /* 0x000fc40008001205 */
[----:B------:R-:W-:Y:S01]  /*6b60*/  SHF.R.U32.HI R4, RZ, UR8, R5 ;  /* 0x00000008ff047c19 */ /* 0x000fe20008011605 */
[----:B------:R-:W-:Y:S01]  /*6b70*/  FMUL R6, R6, UR9 ;  /* 0x0000000906067c20 */ /* 0x000fe20008400000 */
[----:B------:R-:W-:Y:S02]  /*6b80*/  ULDC UR8, c[0x0][0x608] ;  /* 0x0001820000087ab9 */ /* 0x000fe40000000800 */
[--C-:B------:R-:W-:Y:S01]  /*6b90*/  SHF.R.U64 R22, R19, UR8, R4.reuse ;  /* 0x0000000813167c19 */ /* 0x100fe20008001204 */
[----:B------:R1:W2:Y:S01]  /*6ba0*/  F2I.U32.TRUNC.NTZ R24, R6 ;  /* 0x0000000600187305 */ /* 0x0002a2000020f000 */
[----:B------:R-:W-:Y:S01]  /*6bb0*/  SHF.R.U32.HI R5, RZ, UR8, R4 ;  /* 0x00000008ff057c19 */ /* 0x000fe20008011604 */
[----:B------:R-:W-:-:S03]  /*6bc0*/  ULDC UR8, c[0x0][0x658] ;  /* 0x0001960000087ab9 */ /* 0x000fc60000000800 */
[--C-:B------:R-:W-:Y:S02]  /*6bd0*/  SHF.R.U64 R20, R22, UR8, R5.reuse ;  /* 0x0000000816147c19 */ /* 0x100fe40008001205 */
[----:B------:R-:W-:-:S03]  /*6be0*/  SHF.R.U32.HI R23, RZ, UR8, R5 ;  /* 0x00000008ff177c19 */ /* 0x000fc60008011605 */
[----:B------:R-:W-:Y:S02]  /*6bf0*/  IMAD.MOV.U32 R4, RZ, RZ, R20 ;  /* 0x000000ffff047224 */ /* 0x000fe400078e0014 */
[----:B------:R-:W-:Y:S01]  /*6c00*/  IMAD.MOV.U32 R5, RZ, RZ, R23 ;  /* 0x000000ffff057224 */ /* 0x000fe200078e0017 */
[----:B-1----:R-:W-:Y:S06]  /*6c10*/  @!P0 BRA `(.L_x_182) ;  /* 0x0000000000288947 */ /* 0x002fec0003800000 */
        /* <DEDUP_REMOVED lines=10> */
.L_x_182:
[----:B------:R-:W-:Y:S01]  /*6cc0*/  ISETP.NE.AND P0, PT, R2, 0x1, PT ;  /* 0x000000010200780c */ /* 0x000fe20003f05270 */
[----:B------:R-:W-:Y:S01]  /*6cd0*/  ULDC UR8, c[0x0][0x648] ;  /* 0x0001920000087ab9 */ /* 0x000fe20000000800 */
[----:B------:R-:W-:Y:S01]  /*6ce0*/  LOP3.LUT R22, R22, UR7, RZ, 0xc0, !PT ;  /* 0x0000000716167c12 */ /* 0x000fe2000f8ec0ff */
[----:B--2---:R-:W-:Y:S01]  /*6cf0*/  IMAD.MOV R24, RZ, RZ, -R24 ;  /* 0x000000ffff187224 */ /* 0x004fe200078e0a18 */
[----:B------:R-:W-:Y:S01]  /*6d00*/  SHF.R.U64 R5, R4, UR8, R5 ;  /* 0x0000000804057c19 */ /* 0x000fe20008001205 */
[----:B------:R-:W-:Y:S01]  /*6d10*/  ULDC UR8, c[0x0][0x638] ;  /* 0x00018e0000087ab9 */ /* 0x000fe20000000800 */
[----:B------:R-:W-:Y:S01]  /*6d20*/  LOP3.LUT R19, R19, UR4, RZ, 0xc0, !PT ;  /* 0x0000000413137c12 */ /* 0x000fe2000f8ec0ff */
[----:B------:R-:W-:Y:S01]  /*6d30*/  ULDC UR9, c[0x0][0x610] ;  /* 0x0001840000097ab9 */ /* 0x000fe20000000800 */
[----:B------:R-:W-:Y:S02]  /*6d40*/  IMAD.MOV.U32 R4, RZ, RZ, 0x1 ;  /* 0x00000001ff047424 */ /* 0x000fe400078e00ff */
[----:B------:R-:W-:-:S02]  /*6d50*/  IMAD.MOV R7, RZ, RZ, -R5 ;  /* 0x000000ffff077224 */ /* 0x000fc400078e0a05 */
[----:B------:R-:W-:Y:S02]  /*6d60*/  IMAD R22, R5, UR5, R22 ;  /* 0x0000000505167c24 */ /* 0x000fe4000f8e0216 */
[----:B0-----:R-:W-:Y:S02]  /*6d70*/  @P0 IMAD R15, R21, R24, R12 ;  /* 0x00000018150f0224 */ /* 0x001fe400078e020c */
[----:B------:R-:W-:Y:S01]  /*6d80*/  IMAD R20, R7, UR8, R20 ;  /* 0x0000000807147c24 */ /* 0x000fe2000f8e0214 */
[----:B------:R-:W-:Y:S01]  /*6d90*/  ULDC UR8, c[0x0][0x600] ;  /* 0x0001800000087ab9 */ /* 0x000fe20000000800 */
[----:B------:R-:W-:Y:S02]  /*6da0*/  IMAD R15, R22, UR9, R15 ;  /* 0x00000009160f7c24 */ /* 0x000fe4000f8e020f */
[----:B------:R-:W-:Y:S02]  /*6db0*/  IMAD R6, R20, UR8, R19 ;  /* 0x0000000814067c24 */ /* 0x000fe4000f8e0213 */
[----:B------:R-:W-:-:S03]  /*6dc0*/  IMAD.MOV.U32 R12, RZ, RZ, R14 ;  /* 0x000000ffff0c7224 */ /* 0x000fc600078e000e */
[----:B------:R-:W-:Y:S02]  /*6dd0*/  SEL R20, R6, R15, !P0 ;  /* 0x0000000f06147207 */ /* 0x000fe40004000000 */
[----:B------:R-:W-:-:S07]  /*6de0*/  SEL R19, R15, R6, !P0 ;  /* 0x000000060f137207 */ /* 0x000fce0004000000 */
.L_x_180:
[----:B------:R-:W-:Y:S05]  /*6df0*/  BSYNC B1 ;  /* 0x0000000000017941 */ /* 0x000fea0003800000 */
.L_x_179:
[----:B------:R-:W-:-:S13]  /*6e00*/  LOP3.LUT P0, RZ, R4, 0xff, RZ, 0xc0, !PT ;  /* 0x000000ff04ff7812 */ /* 0x000fda000780c0ff */
[----:B------:R-:W-:Y:S05]  /*6e10*/  @P0 BRA `(.L_x_183) ;  /* 0xfffffff400380947 */ /* 0x000fea000383ffff */
[----:B------:R-:W-:Y:S05]  /*6e20*/  BSYNC B0 ;  /* 0x0000000000007941 */ /* 0x000fea0003800000 */
.L_x_172:
[----:B------:R-:W-:-:S03]  /*6e30*/  UMOV UR8, 0xffffffff ;  /* 0xffffffff00087882 */ /* 0x000fc60000000000 */
[----:B------:R-:W-:Y:S05]  /*6e40*/  BRA.DIV UR8, `(.L_x_184) ;  /* 0x0000000608807947 */ /* 0x000fea000b800000 */
[----:B------:R-:W-:-:S13]  /*6e50*/  ELECT P6, URZ, PT ;  /* 0x00000000003f782f */ /* 0x000fda00038c0000 */
.L_x_201:
[----:B------:R-:W-:Y:S04]  /*6e60*/  BSSY B0, `(.L_x_185) ;  /* 0x0000046000007945 */ /* 0x000fe80003800000 */
[----:B------:R-:W-:Y:S05]  /*6e70*/  @!P6 BRA `(.L_x_186) ;  /* 0x000000040010e947 */ /* 0x000fea0003800000 */
[----:B------:R-:W-:-:S04]  /*6e80*/  LOP3.LUT R18, R18, 0x2, RZ, 0xfc, !PT ;  /* 0x0000000212127812 */ /* 0x000fc800078efcff */
[----:B------:R-:W-:-:S13]  /*6e90*/  ISETP.NE.AND P0, PT, R18, 0x3, PT ;  /* 0x000000031200780c */ /* 0x000fda0003f05270 */
[----:B------:R-:W-:Y:S05]  /*6ea0*/  @!P0 BRA `(.L_x_187) ;  /* 0x0000000000048947 */ /* 0x000fea0003800000 */
[----:B------:R-:W-:Y:S01]  /*6eb0*/  BPT.TRAP 0x1 ;  /* 0x000000040000795c */ /* 0x000fe20000300000 */
.L_x_187:
[----:B------:R-:W0:Y:S01]  /*6ec0*/  S2R R5, SR_CgaCtaId ;  /* 0x0000000000057919 */ /* 0x000e220000008800 */
[----:B------:R-:W-:Y:S02]  /*6ed0*/  MOV R0, 0x400 ;  /* 0x0000040000007802 */ /* 0x000fe40000000f00 */
[----:B------:R-:W-:Y:S02]  /*6ee0*/  SHF.L.U32 R4, R3, 0x1f, RZ ;  /* 0x0000001f03047819 */ /* 0x000fe400000006ff */
[----:B0-----:R-:W-:-:S05]  /*6ef0*/  LEA R0, R5, R0, 0x18 ;  /* 0x0000000005007211 */ /* 0x001fca00078ec0ff */
[----:B------:R-:W-:-:S04]  /*6f00*/  VIADD R0, R0, 0x38 ;  /* 0x0000003800007836 */ /* 0x000fc80000000000 */
[C---:B------:R-:W-:Y:S02]  /*6f10*/  IMAD R7, R13.reuse, 0x8, R0 ;  /* 0x000000080d077824 */ /* 0x040fe400078e0200 */
[----:B------:R-:W-:Y:S02]  /*6f20*/  VIADD R13, R13, 0x1 ;  /* 0x000000010d0d7836 */ /* 0x000fe40000000000 */
[----:B------:R-:W0:Y:S03]  /*6f30*/  SYNCS.PHASECHK.TRANS64.TRYWAIT P0, [R7+URZ], R4 ;  /* 0x00000004070075a7 */ /* 0x000e26000800017f */
[----:B------:R-:W-:-:S04]  /*6f40*/  ISETP.NE.AND P1, PT, R13, 0x7, PT ;  /* 0x000000070d00780c */ /* 0x000fc80003f25270 */
[----:B------:R-:W-:Y:S02]  /*6f50*/  SEL R2, RZ, 0x1, P1 ;  /* 0x00000001ff027807 */ /* 0x000fe40000800000 */
[----:B------:R-:W-:Y:S02]  /*6f60*/  SEL R13, R13, RZ, P1 ;  /* 0x000000ff0d0d7207 */ /* 0x000fe40000800000 */
[----:B------:R-:W-:-:S03]  /*6f70*/  LOP3.LUT R6, R3, R2, RZ, 0x3c, !PT ;  /* 0x0000000203067212 */ /* 0x000fc600078e3cff */
[----:B------:R-:W-:Y:S01]  /*6f80*/  IMAD R8, R13, 0x8, R0 ;  /* 0x000000080d087824 */ /* 0x000fe200078e0200 */
[----:B------:R-:W-:Y:S01]  /*6f90*/  SHF.L.U32 R5, R6, 0x1f, RZ ;  /* 0x0000001f06057819 */ /* 0x000fe200000006ff */
[----:B0-----:R-:W-:Y:S06]  /*6fa0*/  @!P0 BRA `(.L_x_188) ;  /* 0x0000000400488947 */ /* 0x001fec0003800000 */
.L_x_202:
[----:B------:R-:W1:Y:S01]  /*6fb0*/  SYNCS.PHASECHK.TRANS64.TRYWAIT P0, [R8+URZ], R5 ;  /* 0x00000005080075a7 */ /* 0x000e62000800017f */
[----:B------:R-:W-:-:S05]  /*6fc0*/  VIADD R2, R13, 0x1 ;  /* 0x000000010d027836 */ /* 0x000fca0000000000 */
[----:B------:R-:W-:-:S04]  /*6fd0*/  ISETP.NE.AND P1, PT, R2, 0x7, PT ;  /* 0x000000070200780c */ /* 0x000fc80003f25270 */
[----:B------:R-:W-:Y:S02]  /*6fe0*/  SEL R3, RZ, 0x1, P1 ;  /* 0x00000001ff037807 */ /* 0x000fe40000800000 */
[----:B0-----:R-:W-:Y:S02]  /*6ff0*/  SEL R7, R2, RZ, P1 ;  /* 0x000000ff02077207 */ /* 0x001fe40000800000 */
[----:B------:R-:W-:-:S03]  /*7000*/  LOP3.LUT R6, R6, R3, RZ, 0x3c, !PT ;  /* 0x0000000306067212 */ /* 0x000fc600078e3cff */
[----:B------:R-:W-:Y:S01]  /*7010*/  IMAD R9, R7, 0x8, R0 ;  /* 0x0000000807097824 */ /* 0x000fe200078e0200 */
[----:B------:R-:W-:Y:S01]  /*7020*/  SHF.L.U32 R4, R6, 0x1f, RZ ;  /* 0x0000001f06047819 */ /* 0x000fe200000006ff */
[----:B-1----:R-:W-:Y:S06]  /*7030*/  @!P0 BRA `(.L_x_189) ;  /* 0x0000000400388947 */ /* 0x002fec0003800000 */
.L_x_203:
[----:B------:R-:W1:Y:S01]  /*7040*/  SYNCS.PHASECHK.TRANS64.TRYWAIT P0, [R9+URZ], R4 ;  /* 0x00000004090075a7 */ /* 0x000e62000800017f */
[----:B------:R-:W-:-:S05]  /*7050*/  VIADD R2, R7, 0x1 ;  /* 0x0000000107027836 */ /* 0x000fca0000000000 */
[----:B------:R-:W-:-:S04]  /*7060*/  ISETP.NE.AND P1, PT, R2, 0x7, PT ;  /* 0x000000070200780c */ /* 0x000fc80003f25270 */
[----:B------:R-:W-:Y:S02]  /*7070*/  SEL R3, RZ, 0x1, P1 ;  /* 0x00000001ff037807 */ /* 0x000fe40000800000 */
[----:B------:R-:W-:Y:S02]  /*7080*/  SEL R7, R2, RZ, P1 ;  /* 0x000000ff02077207 */ /* 0x000fe40000800000 */
[----:B------:R-:W-:-:S03]  /*7090*/  LOP3.LUT R6, R6, R3, RZ, 0x3c, !PT ;  /* 0x0000000306067212 */ /* 0x000fc600078e3cff */
[----:B0-----:R-:W-:Y:S01]  /*70a0*/  IMAD R8, R7, 0x8, R0 ;  /* 0x0000000807087824 */ /* 0x001fe200078e0200 */
[----:B------:R-:W-:Y:S01]  /*70b0*/  SHF.L.U32 R5, R6, 0x1f, RZ ;  /* 0x0000001f06057819 */ /* 0x000fe200000006ff */
[----:B-1----:R-:W-:Y:S06]  /*70c0*/  @!P0 BRA `(.L_x_190) ;  /* 0x0000000400288947 */ /* 0x002fec0003800000 */
.L_x_204:
        /* <DEDUP_REMOVED lines=9> */
.L_x_205:
[----:B------:R-:W1:Y:S01]  /*7160*/  SYNCS.PHASECHK.TRANS64.TRYWAIT P0, [R9+URZ], R4 ;  /* 0x00000004090075a7 */ /* 0x000e62000800017f */
[----:B------:R-:W-:-:S05]  /*7170*/  VIADD R2, R7, 0x1 ;  /* 0x0000000107027836 */ /* 0x000fca0000000000 */
[----:B------:R-:W-:-:S04]  /*7180*/  ISETP.NE.AND P1, PT, R2, 0x7, PT ;  /* 0x000000070200780c */ /* 0x000fc80003f25270 */
[----:B------:R-:W-:Y:S02]  /*7190*/  SEL R3, RZ, 0x1, P1 ;  /* 0x00000001ff037807 */ /* 0x000fe40000800000 */
[----:B------:R-:W-:Y:S02]  /*71a0*/  SEL R7, R2, RZ, P1 ;  /* 0x000000ff02077207 */ /* 0x000fe40000800000 */
[----:B------:R-:W-:-:S03]  /*71b0*/  LOP3.LUT R11, R6, R3, RZ, 0x3c, !PT ;  /* 0x00000003060b7212 */ /* 0x000fc600078e3cff */
[----:B------:R-:W-:Y:S01]  /*71c0*/  IMAD R6, R7, 0x8, R0 ;  /* 0x0000000807067824 */ /* 0x000fe200078e0200 */
[----:B0-----:R-:W-:Y:S01]  /*71d0*/  SHF.L.U32 R5, R11, 0x1f, RZ ;  /* 0x0000001f0b057819 */ /* 0x001fe200000006ff */
[----:B-1----:R-:W-:Y:S06]  /*71e0*/  @!P0 BRA `(.L_x_192) ;  /* 0x0000000400088947 */ /* 0x002fec0003800000 */
.L_x_206:
[----:B------:R-:W1:Y:S01]  /*71f0*/  SYNCS.PHASECHK.TRANS64.TRYWAIT P0, [R6+URZ], R5 ;  /* 0x00000005060075a7 */ /* 0x000e62000800017f */
[----:B------:R-:W-:-:S05]  /*7200*/  VIADD R2, R7, 0x1 ;  /* 0x0000000107027836 */ /* 0x000fca0000000000 */
[----:B------:R-:W-:-:S04]  /*7210*/  ISETP.NE.AND P1, PT, R2, 0x7, PT ;  /* 0x000000070200780c */ /* 0x000fc80003f25270 */
[----:B0-----:R-:W-:Y:S02]  /*7220*/  SEL R4, RZ, 0x1, P1 ;  /* 0x00000001ff047807 */ /* 0x001fe40000800000 */
[----:B------:R-:W-:Y:S02]  /*7230*/  SEL R3, R2, RZ, P1 ;  /* 0x000000ff02037207 */ /* 0x000fe40000800000 */
[----:B------:R-:W-:Y:S01]  /*7240*/  LOP3.LUT R4, R11, R4, RZ, 0x3c, !PT ;  /* 0x000000040b047212 */ /* 0x000fe200078e3cff */
[----:B-1----:R-:W-:Y:S06]  /*7250*/  @!P0 BRA `(.L_x_193) ;  /* 0x0000000400008947 */ /* 0x002fec0003800000 */
.L_x_207:
[----:B------:R-:W-:Y:S01]  /*7260*/  IMAD R3, R3, 0x8, R0 ;  /* 0x0000000803037824 */ /* 0x000fe200078e0200 */
[----:B------:R-:W-:-:S07]  /*7270*/  SHF.L.U32 R0, R4, 0x1f, RZ ;  /* 0x0000001f04007819 */ /* 0x000fce00000006ff */
.L_x_194:
[----:B-1----:R1:W2:Y:S02]  /*7280*/  SYNCS.PHASECHK.TRANS64.TRYWAIT P0, [R3+URZ], R0 ;  /* 0x00000000030075a7 */ /* 0x0022a4000800017f */
[----:B--2---:R-:W-:Y:S05]  /*7290*/  @!P0 NANOSLEEP.SYNCS 0x989680 ;  /* 0x009896800000895d */ /* 0x004fea0003900000 */
[----:B------:R-:W2:Y:S02]  /*72a0*/  @!P0 SYNCS.PHASECHK.TRANS64 P0, [R3+URZ], R0 ;  /* 0x00000000030085a7 */ /* 0x000ea4000800007f */
[----:B--2---:R-:W-:Y:S05]  /*72b0*/  @!P0 BRA `(.L_x_194) ;  /* 0xfffffffc00f08947 */ /* 0x004fea000383ffff */
.L_x_186:
[----:B------:R-:W-:Y:S05]  /*72c0*/  BSYNC B0 ;  /* 0x0000000000007941 */ /* 0x000fea0003800000 */
.L_x_185:
[----:B------:R-:W-:Y:S05]  /*72d0*/  EXIT ;  /* 0x000000000000794d */ /* 0x000fea0003800000 */
.L_x_21:
[----:B-1----:R1:W2:Y:S02]  /*72e0*/  SYNCS.PHASECHK.TRANS64.TRYWAIT P1, [R3+URZ], R0 ;  /* 0x00000000030075a7 */ /* 0x0022a4000802017f */
[----:B--2---:R-:W-:Y:S05]  /*72f0*/  @!P1 NANOSLEEP.SYNCS 0x989680 ;  /* 0x009896800000995d */ /* 0x004fea0003900000 */
[----:B------:R-:W2:Y:S02]  /*7300*/  @!P1 SYNCS.PHASECHK.TRANS64 P1, [R3+URZ], R0 ;  /* 0x00000000030095a7 */ /* 0x000ea4000802007f */
[----:B--2---:R-:W-:Y:S05]  /*7310*/  @!P1 BRA `(.L_x_21) ;  /* 0xfffffffc00f09947 */ /* 0x004fea000383ffff */
[----:B------:R-:W-:Y:S05]  /*7320*/  BRA `(.L_x_20) ;  /* 0xffffffa400307947 */ /* 0x000fea000383ffff */
.L_x_26:
[----:B-1----:R1:W2:Y:S02]  /*7330*/  SYNCS.PHASECHK.TRANS64.TRYWAIT P1, [R5+URZ], R4 ;  /* 0x00000004050075a7 */ /* 0x0022a4000802017f */
[----:B--2---:R-:W-:Y:S05]  /*7340*/  @!P1 NANOSLEEP.SYNCS 0x989680 ;  /* 0x009896800000995d */ /* 0x004fea0003900000 */
[----:B------:R-:W2:Y:S02]  /*7350*/  @!P1 SYNCS.PHASECHK.TRANS64 P1, [R5+URZ], R4 ;  /* 0x00000004050095a7 */ /* 0x000ea4000802007f */
[----:B--2---:R-:W-:Y:S05]  /*7360*/  @!P1 BRA `(.L_x_26) ;  /* 0xfffffffc00f09947 */ /* 0x004fea000383ffff */
[----:B------:R-:W-:Y:S05]  /*7370*/  BRA `(.L_x_25) ;  /* 0xffffffa8000c7947 */ /* 0x000fea000383ffff */
.L_x_173:
[----:B------:R-:W-:Y:S01]  /*7380*/  BSSY B1, `(.L_x_195) ;  /* 0x0000006000017945 */ /* 0x000fe20003800000 */
[----:B------:R-:W-:-:S07]  /*7390*/  IMAD.MOV.U32 R15, RZ, RZ, -0x1 ;  /* 0xffffffffff0f7424 */ /* 0x000fce00078e00ff */
[----:B------:R-:W-:Y:S05]  /*73a0*/  WARPSYNC.COLLECTIVE R15, `(.L_x_196) ;  /* 0x000000000f0c7348 */ /* 0x000fea0003c00000 */
[----:B------:R-:W-:Y:S02]  /*73b0*/  ELECT P6, UR62, PT ;  /* 0x00000000003e782f */ /* 0x000fe400038c0000 */
[----:B------:R-:W-:Y:S01]  /*73c0*/  MOV R14, UR62 ;  /* 0x0000003e000e7c02 */ /* 0x000fe20008000f00 */
[----:B------:R-:W-:Y:S10]  /*73d0*/  ENDCOLLECTIVE ;  /* 0x000000000000791b */ /* 0x000ff40003800000 */
.L_x_196:
[----:B------:R-:W-:Y:S05]  /*73e0*/  BSYNC B1 ;  /* 0x0000000000017941 */ /* 0x000fea0003800000 */
.L_x_195:
[----:B------:R-:W-:Y:S05]  /*73f0*/  BRA `(.L_x_197) ;  /* 0xffffffec00cc7947 */ /* 0x000fea000383ffff */
.L_x_176:
[----:B-1----:R1:W2:Y:S02]  /*7400*/  SYNCS.PHASECHK.TRANS64.TRYWAIT P0, [R22+URZ+0x38], R7 ;  /* 0x00003807160075a7 */ /* 0x0022a4000800017f */
[----:B--2---:R-:W-:Y:S05]  /*7410*/  @!P0 NANOSLEEP.SYNCS 0x989680 ;  /* 0x009896800000895d */ /* 0x004fea0003900000 */
[----:B------:R-:W2:Y:S02]  /*7420*/  @!P0 SYNCS.PHASECHK.TRANS64 P0, [R22+URZ+0x38], R7 ;  /* 0x00003807160085a7 */ /* 0x000ea4000800007f */
[----:B--2---:R-:W-:Y:S05]  /*7430*/  @!P0 BRA `(.L_x_176) ;  /* 0xfffffffc00f08947 */ /* 0x004fea000383ffff */
[----:B------:R-:W-:Y:S05]  /*7440*/  BRA `(.L_x_198) ;  /* 0xfffffff000087947 */ /* 0x000fea000383ffff */
.L_x_184:
[----:B------:R-:W-:Y:S01]  /*7450*/  BSSY B0, `(.L_x_199) ;  /* 0x0000006000007945 */ /* 0x000fe20003800000 */
[----:B------:R-:W-:-:S07]  /*7460*/  IMAD.MOV.U32 R15, RZ, RZ, -0x1 ;  /* 0xffffffffff0f7424 */ /* 0x000fce00078e00ff */
[----:B------:R-:W-:Y:S05]  /*7470*/  WARPSYNC.COLLECTIVE R15, `(.L_x_200) ;  /* 0x000000000f0c7348 */ /* 0x000fea0003c00000 */
[----:B------:R-:W-:Y:S02]  /*7480*/  ELECT P6, UR62, PT ;  /* 0x00000000003e782f */ /* 0x000fe400038c0000 */
[----:B------:R-:W-:Y:S01]  /*7490*/  MOV R14, UR62 ;  /* 0x0000003e000e7c02 */ /* 0x000fe20008000f00 */
[----:B------:R-:W-:Y:S10]  /*74a0*/  ENDCOLLECTIVE ;  /* 0x000000000000791b */ /* 0x000ff40003800000 */
.L_x_200:
[----:B------:R-:W-:Y:S05]  /*74b0*/  BSYNC B0 ;  /* 0x0000000000007941 */ /* 0x000fea0003800000 */
.L_x_199:
[----:B------:R-:W-:Y:S05]  /*74c0*/  BRA `(.L_x_201) ;  /* 0xfffffff800647947 */ /* 0x000fea000383ffff */
.L_x_188:
[----:B0-----:R0:W1:Y:S02]  /*74d0*/  SYNCS.PHASECHK.TRANS64.TRYWAIT P0, [R7+URZ], R4 ;  /* 0x00000004070075a7 */ /* 0x001064000800017f */
[----:B-1----:R-:W-:Y:S05]  /*74e0*/  @!P0 NANOSLEEP.SYNCS 0x989680 ;  /* 0x009896800000895d */ /* 0x002fea0003900000 */
[----:B------:R-:W1:Y:S02]  /*74f0*/  @!P0 SYNCS.PHASECHK.TRANS64 P0, [R7+URZ], R4 ;  /* 0x00000004070085a7 */ /* 0x000e64000800007f */
[----:B-1----:R-:W-:Y:S05]  /*7500*/  @!P0 BRA `(.L_x_188) ;  /* 0xfffffffc00f08947 */ /* 0x002fea000383ffff */
[----:B------:R-:W-:Y:S05]  /*7510*/  BRA `(.L_x_202) ;  /* 0xfffffff800a47947 */ /* 0x000fea000383ffff */
.L_x_189:
[----:B0-----:R0:W1:Y:S02]  /*7520*/  SYNCS.PHASECHK.TRANS64.TRYWAIT P0, [R8+URZ], R5 ;  /* 0x00000005080075a7 */ /* 0x001064000800017f */
[----:B-1----:R-:W-:Y:S05]  /*7530*/  @!P0 NANOSLEEP.SYNCS 0x989680 ;  /* 0x009896800000895d */ /* 0x002fea0003900000 */
[----:B------:R-:W1:Y:S02]  /*7540*/  @!P0 SYNCS.PHASECHK.TRANS64 P0, [R8+URZ], R5 ;  /* 0x00000005080085a7 */ /* 0x000e64000800007f */
[----:B-1----:R-:W-:Y:S05]  /*7550*/  @!P0 BRA `(.L_x_189) ;  /* 0xfffffffc00f08947 */ /* 0x002fea000383ffff */
[----:B------:R-:W-:Y:S05]  /*7560*/  BRA `(.L_x_203) ;  /* 0xfffffff800b47947 */ /* 0x000fea000383ffff */
.L_x_190:
[----:B0-----:R0:W1:Y:S02]  /*7570*/  SYNCS.PHASECHK.TRANS64.TRYWAIT P0, [R9+URZ], R4 ;  /* 0x00000004090075a7 */ /* 0x001064000800017f */
[----:B-1----:R-:W-:Y:S05]  /*7580*/  @!P0 NANOSLEEP.SYNCS 0x989680 ;  /* 0x009896800000895d */ /* 0x002fea0003900000 */
[----:B------:R-:W1:Y:S02]  /*7590*/  @!P0 SYNCS.PHASECHK.TRANS64 P0, [R9+URZ], R4 ;  /* 0x00000004090085a7 */ /* 0x000e64000800007f */
[----:B-1----:R-:W-:Y:S05]  /*75a0*/  @!P0 BRA `(.L_x_190) ;  /* 0xfffffffc00f08947 */ /* 0x002fea000383ffff */
[----:B------:R-:W-:Y:S05]  /*75b0*/  BRA `(.L_x_204) ;  /* 0xfffffff800c47947 */ /* 0x000fea000383ffff */
.L_x_191:
[----:B0-----:R0:W1:Y:S02]  /*75c0*/  SYNCS.PHASECHK.TRANS64.TRYWAIT P0, [R8+URZ], R5 ;  /* 0x00000005080075a7 */ /* 0x001064000800017f */
[----:B-1----:R-:W-:Y:S05]  /*75d0*/  @!P0 NANOSLEEP.SYNCS 0x989680 ;  /* 0x009896800000895d */ /* 0x002fea0003900000 */
[----:B------:R-:W1:Y:S02]  /*75e0*/  @!P0 SYNCS.PHASECHK.TRANS64 P0, [R8+URZ], R5 ;  /* 0x00000005080085a7 */ /* 0x000e64000800007f */
[----:B-1----:R-:W-:Y:S05]  /*75f0*/  @!P0 BRA `(.L_x_191) ;  /* 0xfffffffc00f08947 */ /* 0x002fea000383ffff */
[----:B------:R-:W-:Y:S05]  /*7600*/  BRA `(.L_x_205) ;  /* 0xfffffff800d47947 */ /* 0x000fea000383ffff */
.L_x_192:
[----:B0-----:R0:W1:Y:S02]  /*7610*/  SYNCS.PHASECHK.TRANS64.TRYWAIT P0, [R9+URZ], R4 ;  /* 0x00000004090075a7 */ /* 0x001064000800017f */
[----:B-1----:R-:W-:Y:S05]  /*7620*/  @!P0 NANOSLEEP.SYNCS 0x989680 ;  /* 0x009896800000895d */ /* 0x002fea0003900000 */
[----:B------:R-:W1:Y:S02]  /*7630*/  @!P0 SYNCS.PHASECHK.TRANS64 P0, [R9+URZ], R4 ;  /* 0x00000004090085a7 */ /* 0x000e64000800007f */
[----:B-1----:R-:W-:Y:S05]  /*7640*/  @!P0 BRA `(.L_x_192) ;  /* 0xfffffffc00f08947 */ /* 0x002fea000383ffff */
[----:B------:R-:W-:Y:S05]  /*7650*/  BRA `(.L_x_206) ;  /* 0xfffffff800e47947 */ /* 0x000fea000383ffff */
.L_x_193:
[----:B0-----:R0:W1:Y:S02]  /*7660*/  SYNCS.PHASECHK.TRANS64.TRYWAIT P0, [R6+URZ], R5 ;  /* 0x00000005060075a7 */ /* 0x001064000800017f */
[----:B-1----:R-:W-:Y:S05]  /*7670*/  @!P0 NANOSLEEP.SYNCS 0x989680 ;  /* 0x009896800000895d */ /* 0x002fea0003900000 */
[----:B------:R-:W1:Y:S02]  /*7680*/  @!P0 SYNCS.PHASECHK.TRANS64 P0, [R6+URZ], R5 ;  /* 0x00000005060085a7 */ /* 0x000e64000800007f */
[----:B-1----:R-:W-:Y:S05]  /*7690*/  @!P0 BRA `(.L_x_193) ;  /* 0xfffffffc00f08947 */ /* 0x002fea000383ffff */
[----:B------:R-:W-:Y:S05]  /*76a0*/  BRA `(.L_x_207) ;  /* 0xfffffff800ec7947 */ /* 0x000fea000383ffff */
.L_x_208:
[----:B------:R-:W-:-:S00]  /*76b0*/  BRA `(.L_x_208) ;  /* 0xfffffffc00fc7947 */ /* 0x000fc0000383ffff */
[----:B------:R-:W-:-:S00]  /*76c0*/  NOP ;  /* 0x0000000000007918 */ /* 0x000fc00000000000 */
        /* <DEDUP_REMOVED lines=11> */
.L_x_209:


//--------------------- .nv.global.init           --------------------------
	.section	.nv.global.init,"aw",@progbits
.nv.global.init:
	.type		$str$22,@object
	.size		$str$22,($str$23 - $str$22)
$str$22:
        /*0000*/ 	.byte	0x6b, 0x5f, 0x74, 0x69, 0x6c, 0x65, 0x5f, 0x63, 0x6f, 0x75, 0x6e, 0x74, 0x20, 0x3e, 0x3d, 0x20
        /*0010*/ 	.byte	0x31, 0x00
	.type		$str$23,@object
	.size		$str$23,(__unnamed_1 - $str$23)
$str$23:
        /*0012*/ 	.byte	0x2f, 0x74, 0x6d, 0x70, 0x2f, 0x63, 0x75, 0x74, 0x6c, 0x61, 0x73, 0x73, 0x5f, 0x73, 0x77, 0x65
        /*0022*/ 	.byte	0x65, 0x70, 0x5f, 0x73, 0x72, 0x63, 0x2f, 0x69, 0x6e, 0x63, 0x6c, 0x75, 0x64, 0x65, 0x2f, 0x63
        /*0032*/ 	.byte	0x75, 0x74, 0x6c, 0x61, 0x73, 0x73, 0x2f, 0x67, 0x65, 0x6d, 0x6d, 0x2f, 0x63, 0x6f, 0x6c, 0x6c
        /*0042*/ 	.byte	0x65, 0x63, 0x74, 0x69, 0x76, 0x65, 0x2f, 0x73, 0x6d, 0x39, 0x30, 0x5f, 0x6d, 0x6d, 0x61, 0x5f
        /*0052*/ 	.byte	0x74, 0x6d, 0x61, 0x5f, 0x67, 0x6d, 0x6d, 0x61, 0x5f, 0x73, 0x73, 0x5f, 0x77, 0x61, 0x72, 0x70
        /*0062*/ 	.byte	0x73, 0x70, 0x65, 0x63, 0x69, 0x61, 0x6c, 0x69, 0x7a, 0x65, 0x64, 0x2e, 0x68, 0x70, 0x70, 0x00
	.type		__unnamed_1,@object
	.size		__unnamed_1,(.L_0 - __unnamed_1)
__unnamed_1:
        /*0072*/ 	.byte	0x76, 0x6f, 0x69, 0x64, 0x20, 0x63, 0x75, 0x74, 0x6c, 0x61, 0x73, 0x73, 0x3a, 0x3a, 0x67, 0x65
        /* <DEDUP_REMOVED lines=173> */
        /*0b52*/ 	.byte	0x65, 0x6e, 0x74, 0x69, 0x74, 0x79, 0x5d, 0x00
.L_0:


//--------------------- .nv.shared._ZN7cutlass13device_kernelINS_4gemm6kernel13GemmUniversalIN4cute5tupleIJiiiiEEENS1_10collective13CollectiveMmaINS1_34MainloopSm90TmaGmmaWarpSpecializedILi7ENS5_IJNS4_1CILi2EEESB_NSA_ILi1EEEEEENS1_35KernelTmaWarpSpecializedCooperativeEEENS5_IJNSA_ILi128EEESG_SG_EEEaNS5_IJlSC_lEEEaSI_NS4_8TiledMMAINS4_8MMA_AtomIJNS4_4SM904GMMA27MMA_64x128x32_S32S8S8_SS_TNEEEENS4_6LayoutINS5_IJSB_SC_SC_EEENS5_IJSC_NSA_ILi0EEESR_EEEEENS5_IJNS4_10UnderscoreESU_SU_EEEEENS4_23SM90_TMA_LOAD_MULTICASTENS4_14ComposedLayoutINS4_7SwizzleILi3ELi4ELi3EEENS4_18smem_ptr_flag_bitsILi8EEENSP_INS5_IJNSA_ILi8EEESG_EEENS5_IJSG_SC_EEEEEEEvNS4_8identityESX_S17_vS18_EENS_8epilogue10collective6detail29Sm90TmaWarpSpecializedAdapterINS1B_15DefaultEpilogueIaSI_SI_NS1A_6thread17LinearCombinationIaLi1EiiLNS1F_9ScaleType4KindE0ELNS_15FloatRoundStyleE2EaEENS1_15EpilogueDefaultEEEEEvvEEEEvNT_6ParamsE --------------------------
	.section	.nv.shared._ZN7cutlass13device_kernelINS_4gemm6kernel13GemmUniversalIN4cute5tupleIJiiiiEEENS1_10collective13CollectiveMmaINS1_34MainloopSm90TmaGmmaWarpSpecializedILi7ENS5_IJNS4_1CILi2EEESB_NSA_ILi1EEEEEENS1_35KernelTmaWarpSpecializedCooperativeEEENS5_IJNSA_ILi128EEESG_SG_EEEaNS5_IJlSC_lEEEaSI_NS4_8TiledMMAINS4_8MMA_AtomIJNS4_4SM904GMMA27MMA_64x128x32_S32S8S8_SS_TNEEEENS4_6LayoutINS5_IJSB_SC_SC_EEENS5_IJSC_NSA_ILi0EEESR_EEEEENS5_IJNS4_10UnderscoreESU_SU_EEEEENS4_23SM90_TMA_LOAD_MULTICASTENS4_14ComposedLayoutINS4_7SwizzleILi3ELi4ELi3EEENS4_18smem_ptr_flag_bitsILi8EEENSP_INS5_IJNSA_ILi8EEESG_EEENS5_IJSG_SC_EEEEEEEvNS4_8identityESX_S17_vS18_EENS_8epilogue10collective6detail29Sm90TmaWarpSpecializedAdapterINS1B_15DefaultEpilogueIaSI_SI_NS1A_6thread17LinearCombinationIaLi1EiiLNS1F_9ScaleType4KindE0ELNS_15FloatRoundStyleE2EaEENS1_15EpilogueDefaultEEEEEvvEEEEvNT_6ParamsE,"aw",@nobits
	.sectionflags	@""
	.align	16
	.zero		1024


//--------------------- .nv.shared.reserved.0     --------------------------
	.section	.nv.shared.reserved.0,"aw",@nobits
	.weak		__nv_reservedSMEM_offset_0_alias
	.size		__nv_reservedSMEM_offset_0_alias, 0, 0
	.other		__nv_reservedSMEM_offset_0_alias,@"STO_CUDA_RESERVED_SHARED STV_DEFAULT"
__nv_reservedSMEM_offset_0_alias:
	.zero		0


//--------------------- .nv.global                --------------------------
	.section	.nv.global,"aw",@nobits
.nv.global:
	.type		_ZN40_INTERNAL_b275dca4_4_k_cu_0666a01b_264534cute1_E,@object
	.size		_ZN40_INTERNAL_b275dca4_4_k_cu_0666a01b_264534cute1_E,(_ZN40_INTERNAL_b275dca4_4_k_cu_0666a01b_264534cuda3std3__45__cpo6cbeginE - _ZN40_INTERNAL_b275dca4_4_k_cu_0666a01b_264534cute1_E)
_ZN40_INTERNAL_b275dca4_4_k_cu_0666a01b_264534cute1_E:
	.zero		1
	.type		_ZN40_INTERNAL_b275dca4_4_k_cu_0666a01b_264534cuda3std3__45__cpo6cbeginE,@object
	.size		_ZN40_INTERNAL_b275dca4_4_k_cu_0666a01b_264534cuda3std3__45__cpo6cbeginE,(_ZN40_INTERNAL_b275dca4_4_k_cu_0666a01b_264534cuda3std3__48in_placeE - _ZN40_INTERNAL_b275dca4_4_k_cu_0666a01b_264534cuda3std3__45__cpo6cbeginE)
_ZN40_INTERNAL_b275dca4_4_k_cu_0666a01b_264534cuda3std3__45__cpo6cbeginE:
	.zero		1
	.type		_ZN40_INTERNAL_b275dca4_4_k_cu_0666a01b_264534cuda3std3__48in_placeE,@object
	.size		_ZN40_INTERNAL_b275dca4_4_k_cu_0666a01b_264534cuda3std3__48in_placeE,(_ZN40_INTERNAL_b275dca4_4_k_cu_0666a01b_264534cuda3std6ranges3__45__cpo9iter_moveE - _ZN40_INTERNAL_b275dca4_4_k_cu_0666a01b_264534cuda3std3__48in_placeE)
_ZN40_INTERNAL_b275dca4_4_k_cu_0666a01b_264534cuda3std3__48in_placeE:
	.zero		1
	.type		_ZN40_INTERNAL_b275dca4_4_k_cu_0666a01b_264534cuda3std6ranges3__45__cpo9iter_moveE,@object
	.size		_ZN40_INTERNAL_b275dca4_4_k_cu_0666a01b_264534cuda3std6ranges3__45__cpo9iter_moveE,(_ZN40_INTERNAL_b275dca4_4_k_cu_0666a01b_264534cuda3std3__45__cpo5beginE - _ZN40_INTERNAL_b275dca4_4_k_cu_0666a01b_264534cuda3std6ranges3__45__cpo9iter_moveE)
_ZN40_INTERNAL_b275dca4_4_k_cu_0666a01b_264534cuda3std6ranges3__45__cpo9iter_moveE:
	.zero		1
	.type		_ZN40_INTERNAL_b275dca4_4_k_cu_0666a01b_264534cuda3std3__45__cpo5beginE,@object
	.size		_ZN40_INTERNAL_b275dca4_4_k_cu_0666a01b_264534cuda3std3__45__cpo5beginE,(_ZN40_INTERNAL_b275dca4_4_k_cu_0666a01b_264534cuda3std3__442_GLOBAL__N__b275dca4_4_k_cu_0666a01b_264536ignoreE - _ZN40_INTERNAL_b275dca4_4_k_cu_0666a01b_264534cuda3std3__45__cpo5beginE)
_ZN40_INTERNAL_b275dca4_4_k_cu_0666a01b_264534cuda3std3__45__cpo5beginE:
	.zero		1
	.type		_ZN40_INTERNAL_b275dca4_4_k_cu_0666a01b_264534cuda3std3__442_GLOBAL__N__b275dca4_4_k_cu_0666a01b_264536ignoreE,@object
	.size		_ZN40_INTERNAL_b275dca4_4_k_cu_0666a01b_264534cuda3std3__442_GLOBAL__N__b275dca4_4_k_cu_0666a01b_264536ignoreE,(_ZN40_INTERNAL_b275dca4_4_k_cu_0666a01b_264534cute7productE - _ZN40_INTERNAL_b275dca4_4_k_cu_0666a01b_264534cuda3std3__442_GLOBAL__N__b275dca4_4_k_cu_0666a01b_264536ignoreE)
_ZN40_INTERNAL_b275dca4_4_k_cu_0666a01b_264534cuda3std3__442_GLOBAL__N__b275dca4_4_k_cu_0666a01b_264536ignoreE:
	.zero		1
	.type		_ZN40_INTERNAL_b275dca4_4_k_cu_0666a01b_264534cute7productE,@object
	.size		_ZN40_INTERNAL_b275dca4_4_k_cu_0666a01b_264534cute7productE,(_ZN40_INTERNAL_b275dca4_4_k_cu_0666a01b_264534cuda3std3__45__cpo3endE - _ZN40_INTERNAL_b275dca4_4_k_cu_0666a01b_264534cute7productE)
_ZN40_INTERNAL_b275dca4_4_k_cu_0666a01b_264534cute7productE:
	.zero		1
	.type		_ZN40_INTERNAL_b275dca4_4_k_cu_0666a01b_264534cuda3std3__45__cpo3endE,@object
	.size		_ZN40_INTERNAL_b275dca4_4_k_cu_0666a01b_264534cuda3std3__45__cpo3endE,(_ZN40_INTERNAL_b275dca4_4_k_cu_0666a01b_264534cuda3std3__419piecewise_constructE - _ZN40_INTERNAL_b275dca4_4_k_cu_0666a01b_264534cuda3std3__45__cpo3endE)
_ZN40_INTERNAL_b275dca4_4_k_cu_0666a01b_264534cuda3std3__45__cpo3endE:
	.zero		1
	.type		_ZN40_INTERNAL_b275dca4_4_k_cu_0666a01b_264534cuda3std3__419piecewise_constructE,@object
	.size		_ZN40_INTERNAL_b275dca4_4_k_cu_0666a01b_264534cuda3std3__419piecewise_constructE,(_ZN40_INTERNAL_b275dca4_4_k_cu_0666a01b_264534cuda3std3__45__cpo4cendE - _ZN40_INTERNAL_b275dca4_4_k_cu_0666a01b_264534cuda3std3__419piecewise_constructE)
_ZN40_INTERNAL_b275dca4_4_k_cu_0666a01b_264534cuda3std3__419piecewise_constructE:
	.zero		1
	.type		_ZN40_INTERNAL_b275dca4_4_k_cu_0666a01b_264534cuda3std3__45__cpo4cendE,@object
	.size		_ZN40_INTERNAL_b275dca4_4_k_cu_0666a01b_264534cuda3std3__45__cpo4cendE,(_ZN40_INTERNAL_b275dca4_4_k_cu_0666a01b_264534cuda3std6ranges3__45__cpo4swapE - _ZN40_INTERNAL_b275dca4_4_k_cu_0666a01b_264534cuda3std3__45__cpo4cendE)
_ZN40_INTERNAL_b275dca4_4_k_cu_0666a01b_264534cuda3std3__45__cpo4cendE:
	.zero		1
	.type		_ZN40_INTERNAL_b275dca4_4_k_cu_0666a01b_264534cuda3std6ranges3__45__cpo4swapE,@object
	.size		_ZN40_INTERNAL_b275dca4_4_k_cu_0666a01b_264534cuda3std6ranges3__45__cpo4swapE,(.L_8 - _ZN40_INTERNAL_b275dca4_4_k_cu_0666a01b_264534cuda3std6ranges3__45__cpo4swapE)
_ZN40_INTERNAL_b275dca4_4_k_cu_0666a01b_264534cuda3std6ranges3__45__cpo4swapE:
	.zero		1
.L_8:


//--------------------- .nv.constant0._ZN7cutlass13device_kernelINS_4gemm6kernel13GemmUniversalIN4cute5tupleIJiiiiEEENS1_10collective13CollectiveMmaINS1_34MainloopSm90TmaGmmaWarpSpecializedILi7ENS5_IJNS4_1CILi2EEESB_NSA_ILi1EEEEEENS1_35KernelTmaWarpSpecializedCooperativeEEENS5_IJNSA_ILi128EEESG_SG_EEEaNS5_IJlSC_lEEEaSI_NS4_8TiledMMAINS4_8MMA_AtomIJNS4_4SM904GMMA27MMA_64x128x32_S32S8S8_SS_TNEEEENS4_6LayoutINS5_IJSB_SC_SC_EEENS5_IJSC_NSA_ILi0EEESR_EEEEENS5_IJNS4_10UnderscoreESU_SU_EEEEENS4_23SM90_TMA_LOAD_MULTICASTENS4_14ComposedLayoutINS4_7SwizzleILi3ELi4ELi3EEENS4_18smem_ptr_flag_bitsILi8EEENSP_INS5_IJNSA_ILi8EEESG_EEENS5_IJSG_SC_EEEEEEEvNS4_8identityESX_S17_vS18_EENS_8epilogue10collective6detail29Sm90TmaWarpSpecializedAdapterINS1B_15DefaultEpilogueIaSI_SI_NS1A_6thread17LinearCombinationIaLi1EiiLNS1F_9ScaleType4KindE0ELNS_15FloatRoundStyleE2EaEENS1_15EpilogueDefaultEEEEEvvEEEEvNT_6ParamsE --------------------------
	.section	.nv.constant0._ZN7cutlass13device_kernelINS_4gemm6kernel13GemmUniversalIN4cute5tupleIJiiiiEEENS1_10collective13CollectiveMmaINS1_34MainloopSm90TmaGmmaWarpSpecializedILi7ENS5_IJNS4_1CILi2EEESB_NSA_ILi1EEEEEENS1_35KernelTmaWarpSpecializedCooperativeEEENS5_IJNSA_ILi128EEESG_SG_EEEaNS5_IJlSC_lEEEaSI_NS4_8TiledMMAINS4_8MMA_AtomIJNS4_4SM904GMMA27MMA_64x128x32_S32S8S8_SS_TNEEEENS4_6LayoutINS5_IJSB_SC_SC_EEENS5_IJSC_NSA_ILi0EEESR_EEEEENS5_IJNS4_10UnderscoreESU_SU_EEEEENS4_23SM90_TMA_LOAD_MULTICASTENS4_14ComposedLayoutINS4_7SwizzleILi3ELi4ELi3EEENS4_18smem_ptr_flag_bitsILi8EEENSP_INS5_IJNSA_ILi8EEESG_EEENS5_IJSG_SC_EEEEEEEvNS4_8identityESX_S17_vS18_EENS_8epilogue10collective6detail29Sm90TmaWarpSpecializedAdapterINS1B_15DefaultEpilogueIaSI_SI_NS1A_6thread17LinearCombinationIaLi1EiiLNS1F_9ScaleType4KindE0ELNS_15FloatRoundStyleE2EaEENS1_15EpilogueDefaultEEEEEvvEEEEvNT_6ParamsE,"a",@progbits
	.sectionflags	@""
	.align	4
.nv.constant0._ZN7cutlass13device_kernelINS_4gemm6kernel13GemmUniversalIN4cute5tupleIJiiiiEEENS1_10collective13CollectiveMmaINS1_34MainloopSm90TmaGmmaWarpSpecializedILi7ENS5_IJNS4_1CILi2EEESB_NSA_ILi1EEEEEENS1_35KernelTmaWarpSpecializedCooperativeEEENS5_IJNSA_ILi128EEESG_SG_EEEaNS5_IJlSC_lEEEaSI_NS4_8TiledMMAINS4_8MMA_AtomIJNS4_4SM904GMMA27MMA_64x128x32_S32S8S8_SS_TNEEEENS4_6LayoutINS5_IJSB_SC_SC_EEENS5_IJSC_NSA_ILi0EEESR_EEEEENS5_IJNS4_10UnderscoreESU_SU_EEEEENS4_23SM90_TMA_LOAD_MULTICASTENS4_14ComposedLayoutINS4_7SwizzleILi3ELi4ELi3EEENS4_18smem_ptr_flag_bitsILi8EEENSP_INS5_IJNSA_ILi8EEESG_EEENS5_IJSG_SC_EEEEEEEvNS4_8identityESX_S17_vS18_EENS_8epilogue10collective6detail29Sm90TmaWarpSpecializedAdapterINS1B_15DefaultEpilogueIaSI_SI_NS1A_6thread17LinearCombinationIaLi1EiiLNS1F_9ScaleType4KindE0ELNS_15FloatRoundStyleE2EaEENS1_15EpilogueDefaultEEEEEvvEEEEvNT_6ParamsE:
	.zero		1664


//--------------------- SYMBOLS --------------------------

	.type		.nv.reservedSmem.offset0,@object
	.size		.nv.reservedSmem.offset0,0x4
	.type		__assertfail,@function
